// auto-generated by cutlass_sweep.gemm — config: {"arch": "sm_100", "cluster_m": 8, "cluster_n": 1, "dtype": "fp16", "dtype_b": "fp16", "layout": "nt", "stages": 0, "tile_k": 64, "tile_m": 128, "tile_n": 64}
#include "cutlass/cutlass.h"
#include "cutlass/gemm/collective/collective_builder.hpp"
#include "cutlass/gemm/device/gemm_universal_adapter.h"
#include "cutlass/gemm/kernel/gemm_universal.hpp"
#include "cutlass/epilogue/collective/collective_builder.hpp"

using ElemA = cutlass::half_t;
using ElemB = cutlass::half_t;
using ElemCD = cutlass::half_t;
using Acc  = float;
using TileShape    = cute::Shape<cute::_128, cute::_64, cute::_64>;
using ClusterShape = cute::Shape<cute::_8, cute::_1, cute::_1>;

using CollectiveEpilogue = typename cutlass::epilogue::collective::CollectiveBuilder<
    cutlass::arch::Sm100, cutlass::arch::OpClassTensorOp,
    TileShape, ClusterShape,
    cutlass::epilogue::collective::EpilogueTileAuto,
    Acc, Acc,
    ElemCD, cutlass::layout::RowMajor, 128 / cutlass::sizeof_bits<ElemCD>::value,
    ElemCD, cutlass::layout::RowMajor, 128 / cutlass::sizeof_bits<ElemCD>::value,
    cutlass::epilogue::collective::EpilogueScheduleAuto
  >::CollectiveOp;

using CollectiveMainloop = typename cutlass::gemm::collective::CollectiveBuilder<
    cutlass::arch::Sm100, cutlass::arch::OpClassTensorOp,
    ElemA, cutlass::layout::RowMajor, 128 / cutlass::sizeof_bits<ElemA>::value,
    ElemB, cutlass::layout::ColumnMajor, 128 / cutlass::sizeof_bits<ElemB>::value,
    Acc,
    TileShape, ClusterShape,
    cutlass::gemm::collective::StageCountAutoCarveout<static_cast<int>(sizeof(typename CollectiveEpilogue::SharedStorage))>,
    cutlass::gemm::collective::KernelScheduleAuto
  >::CollectiveOp;

using GemmKernel = cutlass::gemm::kernel::GemmUniversal<
    cute::Shape<int,int,int,int>,
    CollectiveMainloop,
    CollectiveEpilogue
>;
using Gemm = cutlass::gemm::device::GemmUniversalAdapter<GemmKernel>;

// Force the device kernel symbol into the cubin without needing a host main.
auto* _anchor = &cutlass::device_kernel<GemmKernel>;


// ===== COMPILED SASS (sm_100a) =====

	.target	sm_100a

	.elftype	@"ET_EXEC"


//--------------------- .note.nv.tkinfo           --------------------------
	.section	.note.nv.tkinfo,"",@"SHT_NOTE"
	.sectionflags	@"SHF_NOTE_NV_TKINFO"
	.tkinfo
        /*0018*/ 	.word	0x00000002
        /*0030*/ 	.string	""
        /*0030*/ 	.string	"ptxas"
        /*0030*/ 	.string	"Cuda compilation tools, release 13.0, V13.0.88"
        /*0030*/ 	.string	"Build cuda_13.0.r13.0/compiler.36424714_0"
        /*0030*/ 	.string	"-arch sm_100a -m 64 "



//--------------------- .note.nv.cuinfo           --------------------------
	.section	.note.nv.cuinfo,"",@"SHT_NOTE"
	.sectionflags	@"SHF_NOTE_NV_CUINFO"
        /*0018*/ 	.short	0x0002
        /*001a*/ 	.short	0x0064
        /*001c*/ 	.short	0x0082
	.zero		2


//--------------------- .nv.info                  --------------------------
	.section	.nv.info,"",@"SHT_CUDA_INFO"
	.align	4


	//----- nvinfo : EIATTR_REGCOUNT
	.align		4
        /*0000*/ 	.byte	0x04, 0x2f
        /*0002*/ 	.short	(.L_19 - .L_18)
	.align		4
.L_18:
        /*0004*/ 	.word	index@(_ZN7cutlass13device_kernelINS_4gemm6kernel13GemmUniversalIN4cute5tupleIJiiiiEEENS1_10collective13CollectiveMmaINS1_35MainloopSm100TmaUmmaWarpSpecializedILi17ELi2ELi4ENS5_IJNS4_1CILi8EEENSA_ILi1EEESC_EEEEENS5_IJNSA_ILi128EEENSA_ILi64EEESG_EEENS_6half_tENS5_IJlSC_lEEESI_SJ_NS4_8TiledMMAINS4_8MMA_AtomIJNS4_26SM100_MMA_F16BF16_2x1SM_SSISI_SI_fLi128ELi64ELNS4_4UMMA5MajorE0ELSO_0ELNSN_7ScaleInE0ELSP_0EEEEEENS4_6LayoutINS5_IJSC_SC_SC_EEENS5_IJNSA_ILi0EEESU_SU_EEEEENS5_IJNS4_10UnderscoreESX_SX_EEEEENS4_18SM100_TMA_2SM_LOADENS4_14ComposedLayoutINS4_7SwizzleILi3ELi4ELi3EEENS4_18smem_ptr_flag_bitsILi16EEENSS_INS5_IJSB_SG_EEENS5_IJSG_SC_EEEEEEEvNS4_8identityENS4_28SM100_TMA_2SM_LOAD_MULTICASTES19_vS1A_EENS_8epilogue10collective18CollectiveEpilogueINS1D_23Sm100TmaWarpSpecializedILi3ELi2ELi16ELb1ELb0EEEJNS5_IJSG_SG_SG_EEENS5_IJNSS_ISG_SC_EENSS_INS5_IJNSA_ILi16EEENSA_ILi2EEEEEENS5_IJSC_NSA_ILi32EEEEEEEEEEESI_SJ_SI_SJ_NS1D_6fusion15FusionCallbacksIS1H_NS1R_17LinearCombinationISI_fSI_fLNS_15FloatRoundStyleE2EEES1I_S1Q_JEEENS4_5SM1004TMEM4LOAD26SM100_TMEM_LOAD_32dp32b16xENS4_13SM90_TMA_LOADENS11_INS12_ILi1ELi4ELi3EEES15_NSS_INS5_IJSB_S1K_EEENS5_IJS1K_SC_EEEEEEENS4_39AutoVectorizingCopyWithAssumedAlignmentILi128EEENS4_14SM90_TMA_STOREES26_S28_S28_EEEvvEEEEvNT_6ParamsE)
        /*0008*/ 	.word	0x00000046


	//----- nvinfo : EIATTR_FRAME_SIZE
	.align		4
.L_19:
        /*000c*/ 	.byte	0x04, 0x11
        /*000e*/ 	.short	(.L_21 - .L_20)
	.align		4
.L_20:
        /*0010*/ 	.word	index@($__internal_2_$__cuda_sm10x_tcgen05_guardrail_trap_unallocated_columns_being_dealloced)
        /*0014*/ 	.word	0x00000000


	//----- nvinfo : EIATTR_FRAME_SIZE
	.align		4
.L_21:
        /*0018*/ 	.byte	0x04, 0x11
        /*001a*/ 	.short	(.L_23 - .L_22)
	.align		4
.L_22:
        /*001c*/ 	.word	index@($__internal_1_$__cuda_sm10x_tcgen05_guardrail_trap_phase_invalid_during_alloc)
        /*0020*/ 	.word	0x00000000


	//----- nvinfo : EIATTR_FRAME_SIZE
	.align		4
.L_23:
        /*0024*/ 	.byte	0x04, 0x11
        /*0026*/ 	.short	(.L_25 - .L_24)
	.align		4
.L_24:
        /*0028*/ 	.word	index@($__internal_0_$__cuda_sm10x_tcgen05_guardrail_trap_col_being_dealloced_not_returned_by_alloc)
        /*002c*/ 	.word	0x00000000


	//----- nvinfo : EIATTR_FRAME_SIZE
	.align		4
.L_25:
        /*0030*/ 	.byte	0x04, 0x11
        /*0032*/ 	.short	(.L_27 - .L_26)
	.align		4
.L_26:
        /*0034*/ 	.word	index@(_ZN7cutlass13device_kernelINS_4gemm6kernel13GemmUniversalIN4cute5tupleIJiiiiEEENS1_10collective13CollectiveMmaINS1_35MainloopSm100TmaUmmaWarpSpecializedILi17ELi2ELi4ENS5_IJNS4_1CILi8EEENSA_ILi1EEESC_EEEEENS5_IJNSA_ILi128EEENSA_ILi64EEESG_EEENS_6half_tENS5_IJlSC_lEEESI_SJ_NS4_8TiledMMAINS4_8MMA_AtomIJNS4_26SM100_MMA_F16BF16_2x1SM_SSISI_SI_fLi128ELi64ELNS4_4UMMA5MajorE0ELSO_0ELNSN_7ScaleInE0ELSP_0EEEEEENS4_6LayoutINS5_IJSC_SC_SC_EEENS5_IJNSA_ILi0EEESU_SU_EEEEENS5_IJNS4_10UnderscoreESX_SX_EEEEENS4_18SM100_TMA_2SM_LOADENS4_14ComposedLayoutINS4_7SwizzleILi3ELi4ELi3EEENS4_18smem_ptr_flag_bitsILi16EEENSS_INS5_IJSB_SG_EEENS5_IJSG_SC_EEEEEEEvNS4_8identityENS4_28SM100_TMA_2SM_LOAD_MULTICASTES19_vS1A_EENS_8epilogue10collective18CollectiveEpilogueINS1D_23Sm100TmaWarpSpecializedILi3ELi2ELi16ELb1ELb0EEEJNS5_IJSG_SG_SG_EEENS5_IJNSS_ISG_SC_EENSS_INS5_IJNSA_ILi16EEENSA_ILi2EEEEEENS5_IJSC_NSA_ILi32EEEEEEEEEEESI_SJ_SI_SJ_NS1D_6fusion15FusionCallbacksIS1H_NS1R_17LinearCombinationISI_fSI_fLNS_15FloatRoundStyleE2EEES1I_S1Q_JEEENS4_5SM1004TMEM4LOAD26SM100_TMEM_LOAD_32dp32b16xENS4_13SM90_TMA_LOADENS11_INS12_ILi1ELi4ELi3EEES15_NSS_INS5_IJSB_S1K_EEENS5_IJS1K_SC_EEEEEEENS4_39AutoVectorizingCopyWithAssumedAlignmentILi128EEENS4_14SM90_TMA_STOREES26_S28_S28_EEEvvEEEEvNT_6ParamsE)
        /*0038*/ 	.word	0x00000000


	//----- nvinfo : EIATTR_MIN_STACK_SIZE
	.align		4
.L_27:
        /*003c*/ 	.byte	0x04, 0x12
        /*003e*/ 	.short	(.L_29 - .L_28)
	.align		4
.L_28:
        /*0040*/ 	.word	index@(_ZN7cutlass13device_kernelINS_4gemm6kernel13GemmUniversalIN4cute5tupleIJiiiiEEENS1_10collective13CollectiveMmaINS1_35MainloopSm100TmaUmmaWarpSpecializedILi17ELi2ELi4ENS5_IJNS4_1CILi8EEENSA_ILi1EEESC_EEEEENS5_IJNSA_ILi128EEENSA_ILi64EEESG_EEENS_6half_tENS5_IJlSC_lEEESI_SJ_NS4_8TiledMMAINS4_8MMA_AtomIJNS4_26SM100_MMA_F16BF16_2x1SM_SSISI_SI_fLi128ELi64ELNS4_4UMMA5MajorE0ELSO_0ELNSN_7ScaleInE0ELSP_0EEEEEENS4_6LayoutINS5_IJSC_SC_SC_EEENS5_IJNSA_ILi0EEESU_SU_EEEEENS5_IJNS4_10UnderscoreESX_SX_EEEEENS4_18SM100_TMA_2SM_LOADENS4_14ComposedLayoutINS4_7SwizzleILi3ELi4ELi3EEENS4_18smem_ptr_flag_bitsILi16EEENSS_INS5_IJSB_SG_EEENS5_IJSG_SC_EEEEEEEvNS4_8identityENS4_28SM100_TMA_2SM_LOAD_MULTICASTES19_vS1A_EENS_8epilogue10collective18CollectiveEpilogueINS1D_23Sm100TmaWarpSpecializedILi3ELi2ELi16ELb1ELb0EEEJNS5_IJSG_SG_SG_EEENS5_IJNSS_ISG_SC_EENSS_INS5_IJNSA_ILi16EEENSA_ILi2EEEEEENS5_IJSC_NSA_ILi32EEEEEEEEEEESI_SJ_SI_SJ_NS1D_6fusion15FusionCallbacksIS1H_NS1R_17LinearCombinationISI_fSI_fLNS_15FloatRoundStyleE2EEES1I_S1Q_JEEENS4_5SM1004TMEM4LOAD26SM100_TMEM_LOAD_32dp32b16xENS4_13SM90_TMA_LOADENS11_INS12_ILi1ELi4ELi3EEES15_NSS_INS5_IJSB_S1K_EEENS5_IJS1K_SC_EEEEEEENS4_39AutoVectorizingCopyWithAssumedAlignmentILi128EEENS4_14SM90_TMA_STOREES26_S28_S28_EEEvvEEEEvNT_6ParamsE)
        /*0044*/ 	.word	0x00000000
.L_29:


//--------------------- .nv.compat                --------------------------
	.section	.nv.compat,"",@"SHT_CUDA_COMPAT_INFO"
	.align	4
        /*0000*/ 	.byte	0x02, 0x09, 0x01, 0x00, 0x02, 0x02, 0x02, 0x00, 0x02, 0x05, 0x05, 0x00, 0x03, 0x07, 0x01, 0x01
        /*0010*/ 	.byte	0x02, 0x03, 0x01, 0x00, 0x02, 0x06, 0x01, 0x00, 0x04, 0x0b, 0x08, 0x00, 0x09, 0x00, 0x00, 0x00
        /*0020*/ 	.byte	0x00, 0x00, 0x00, 0x00


//--------------------- .nv.info._ZN7cutlass13device_kernelINS_4gemm6kernel13GemmUniversalIN4cute5tupleIJiiiiEEENS1_10collective13CollectiveMmaINS1_35MainloopSm100TmaUmmaWarpSpecializedILi17ELi2ELi4ENS5_IJNS4_1CILi8EEENSA_ILi1EEESC_EEEEENS5_IJNSA_ILi128EEENSA_ILi64EEESG_EEENS_6half_tENS5_IJlSC_lEEESI_SJ_NS4_8TiledMMAINS4_8MMA_AtomIJNS4_26SM100_MMA_F16BF16_2x1SM_SSISI_SI_fLi128ELi64ELNS4_4UMMA5MajorE0ELSO_0ELNSN_7ScaleInE0ELSP_0EEEEEENS4_6LayoutINS5_IJSC_SC_SC_EEENS5_IJNSA_ILi0EEESU_SU_EEEEENS5_IJNS4_10UnderscoreESX_SX_EEEEENS4_18SM100_TMA_2SM_LOADENS4_14ComposedLayoutINS4_7SwizzleILi3ELi4ELi3EEENS4_18smem_ptr_flag_bitsILi16EEENSS_INS5_IJSB_SG_EEENS5_IJSG_SC_EEEEEEEvNS4_8identityENS4_28SM100_TMA_2SM_LOAD_MULTICASTES19_vS1A_EENS_8epilogue10collective18CollectiveEpilogueINS1D_23Sm100TmaWarpSpecializedILi3ELi2ELi16ELb1ELb0EEEJNS5_IJSG_SG_SG_EEENS5_IJNSS_ISG_SC_EENSS_INS5_IJNSA_ILi16EEENSA_ILi2EEEEEENS5_IJSC_NSA_ILi32EEEEEEEEEEESI_SJ_SI_SJ_NS1D_6fusion15FusionCallbacksIS1H_NS1R_17LinearCombinationISI_fSI_fLNS_15FloatRoundStyleE2EEES1I_S1Q_JEEENS4_5SM1004TMEM4LOAD26SM100_TMEM_LOAD_32dp32b16xENS4_13SM90_TMA_LOADENS11_INS12_ILi1ELi4ELi3EEES15_NSS_INS5_IJSB_S1K_EEENS5_IJS1K_SC_EEEEEEENS4_39AutoVectorizingCopyWithAssumedAlignmentILi128EEENS4_14SM90_TMA_STOREES26_S28_S28_EEEvvEEEEvNT_6ParamsE --------------------------
	.section	.nv.info._ZN7cutlass13device_kernelINS_4gemm6kernel13GemmUniversalIN4cute5tupleIJiiiiEEENS1_10collective13CollectiveMmaINS1_35MainloopSm100TmaUmmaWarpSpecializedILi17ELi2ELi4ENS5_IJNS4_1CILi8EEENSA_ILi1EEESC_EEEEENS5_IJNSA_ILi128EEENSA_ILi64EEESG_EEENS_6half_tENS5_IJlSC_lEEESI_SJ_NS4_8TiledMMAINS4_8MMA_AtomIJNS4_26SM100_MMA_F16BF16_2x1SM_SSISI_SI_fLi128ELi64ELNS4_4UMMA5MajorE0ELSO_0ELNSN_7ScaleInE0ELSP_0EEEEEENS4_6LayoutINS5_IJSC_SC_SC_EEENS5_IJNSA_ILi0EEESU_SU_EEEEENS5_IJNS4_10UnderscoreESX_SX_EEEEENS4_18SM100_TMA_2SM_LOADENS4_14ComposedLayoutINS4_7SwizzleILi3ELi4ELi3EEENS4_18smem_ptr_flag_bitsILi16EEENSS_INS5_IJSB_SG_EEENS5_IJSG_SC_EEEEEEEvNS4_8identityENS4_28SM100_TMA_2SM_LOAD_MULTICASTES19_vS1A_EENS_8epilogue10collective18CollectiveEpilogueINS1D_23Sm100TmaWarpSpecializedILi3ELi2ELi16ELb1ELb0EEEJNS5_IJSG_SG_SG_EEENS5_IJNSS_ISG_SC_EENSS_INS5_IJNSA_ILi16EEENSA_ILi2EEEEEENS5_IJSC_NSA_ILi32EEEEEEEEEEESI_SJ_SI_SJ_NS1D_6fusion15FusionCallbacksIS1H_NS1R_17LinearCombinationISI_fSI_fLNS_15FloatRoundStyleE2EEES1I_S1Q_JEEENS4_5SM1004TMEM4LOAD26SM100_TMEM_LOAD_32dp32b16xENS4_13SM90_TMA_LOADENS11_INS12_ILi1ELi4ELi3EEES15_NSS_INS5_IJSB_S1K_EEENS5_IJS1K_SC_EEEEEEENS4_39AutoVectorizingCopyWithAssumedAlignmentILi128EEENS4_14SM90_TMA_STOREES26_S28_S28_EEEvvEEEEvNT_6ParamsE,"",@"SHT_CUDA_INFO"
	.sectionflags	@""
	.align	4


	//----- nvinfo : EIATTR_CUDA_API_VERSION
	.align		4
        /*0000*/ 	.byte	0x04, 0x37
        /*0002*/ 	.short	(.L_31 - .L_30)
.L_30:
        /*0004*/ 	.word	0x00000082


	//----- nvinfo : EIATTR_KPARAM_INFO
	.align		4
.L_31:
        /*0008*/ 	.byte	0x04, 0x17
        /*000a*/ 	.short	(.L_33 - .L_32)
.L_32:
        /*000c*/ 	.word	0x00000000
        /*0010*/ 	.short	0x0000
        /*0012*/ 	.short	0x0000
        /*0014*/ 	.byte	0x00, 0xf0, 0x01, 0x20


	//----- nvinfo : EIATTR_AT_ENTRY_FRAGMENTS
	.align		4
.L_33:
        /*0018*/ 	.byte	0x04, 0x4f
        /*001a*/ 	.short	(.L_35 - .L_34)


	//   ....[0]....
.L_34:
        /*001c*/ 	.word	0x00000007


	//----- nvinfo : EIATTR_RESERVED_SMEM_USED
	.align		4
.L_35:
        /*0020*/ 	.byte	0x01, 0x41
	.zero		2


	//----- nvinfo : EIATTR_SPARSE_MMA_MASK
	.align		4
        /*0024*/ 	.byte	0x03, 0x50
        /*0026*/ 	.short	0x0000


	//----- nvinfo : EIATTR_TCGEN05_2CTA_USED
	.align		4
        /*0028*/ 	.byte	0x01, 0x52
	.zero		2


	//----- nvinfo : EIATTR_MAXREG_COUNT
	.align		4
        /*002c*/ 	.byte	0x03, 0x1b
        /*002e*/ 	.short	0x00ff


	//----- nvinfo : EIATTR_NUM_BARRIERS
	.align		4
        /*0030*/ 	.byte	0x02, 0x4c
        /*0032*/ 	.byte	0x07
	.zero		1


	//----- nvinfo : EIATTR_EXTERNS
	.align		4
        /*0034*/ 	.byte	0x04, 0x0f
        /*0036*/ 	.short	(.L_37 - .L_36)


	//   ....[0]....
	.align		4
.L_36:
        /*0038*/ 	.word	index@(__assertfail)


	//----- nvinfo : EIATTR_MERCURY_ISA_VERSION
	.align		4
.L_37:
        /*003c*/ 	.byte	0x03, 0x5f
        /*003e*/ 	.short	0x0101


	//----- nvinfo : EIATTR_INT_WARP_WIDE_INSTR_OFFSETS
	.align		4
        /*0040*/ 	.byte	0x04, 0x31
        /*0042*/ 	.short	(.L_39 - .L_38)


	//   ....[0]....
.L_38:
        /*0044*/ 	.word	0x00000f90


	//   ....[1]....
        /*0048*/ 	.word	0x00001040


	//   ....[2]....
        /*004c*/ 	.word	0x00004d30


	//   ....[3]....
        /*0050*/ 	.word	0x00004d60


	//   ....[4]....
        /*0054*/ 	.word	0x00004d80


	//   ....[5]....
        /*0058*/ 	.word	0x00005910


	//   ....[6]....
        /*005c*/ 	.word	0x00005a70


	//   ....[7]....
        /*0060*/ 	.word	0x00005b20


	//   ....[8]....
        /*0064*/ 	.word	0x00005c30


	//   ....[9]....
        /*0068*/ 	.word	0x00005d60


	//   ....[10]....
        /*006c*/ 	.word	0x00005e00


	//----- nvinfo : EIATTR_COOP_GROUP_MASK_REGIDS
	.align		4
.L_39:
        /*0070*/ 	.byte	0x04, 0x29
        /*0072*/ 	.short	(.L_41 - .L_40)


	//   ....[0]....
.L_40:
        /*0074*/ 	.word	0xffffffff


	//   ....[1]....
        /*0078*/ 	.word	0xffffffff


	//   ....[2]....
        /*007c*/ 	.word	0xffffffff


	//   ....[3]....
        /*0080*/ 	.word	0xffffffff


	//   ....[4]....
        /*0084*/ 	.word	0xffffffff


	//   ....[5]....
        /*0088*/ 	.word	0xffffffff


	//   ....[6]....
        /*008c*/ 	.word	0xffffffff


	//   ....[7]....
        /*0090*/ 	.word	0xffffffff


	//   ....[8]....
        /*0094*/ 	.word	0xffffffff


	//   ....[9]....
        /*0098*/ 	.word	0xffffffff


	//   ....[10]....
        /*009c*/ 	.word	0xffffffff


	//   ....[11]....
        /*00a0*/ 	.word	0xffffffff


	//   ....[12]....
        /*00a4*/ 	.word	0xffffffff


	//   ....[13]....
        /*00a8*/ 	.word	0xffffffff


	//----- nvinfo : EIATTR_COOP_GROUP_INSTR_OFFSETS
	.align		4
.L_41:
        /*00ac*/ 	.byte	0x04, 0x28
        /*00ae*/ 	.short	(.L_43 - .L_42)


	//   ....[0]....
.L_42:
        /*00b0*/ 	.word	0x000000b0


	//   ....[1]....
        /*00b4*/ 	.word	0x00000520


	//   ....[2]....
        /*00b8*/ 	.word	0x000008c0


	//   ....[3]....
        /*00bc*/ 	.word	0x00000a40


	//   ....[4]....
        /*00c0*/ 	.word	0x00000b40


	//   ....[5]....
        /*00c4*/ 	.word	0x00000cb0


	//   ....[6]....
        /*00c8*/ 	.word	0x00000e50


	//   ....[7]....
        /*00cc*/ 	.word	0x000010b0


	//   ....[8]....
        /*00d0*/ 	.word	0x000024d0


	//   ....[9]....
        /*00d4*/ 	.word	0x00003b10


	//   ....[10]....
        /*00d8*/ 	.word	0x00003fe0


	//   ....[11]....
        /*00dc*/ 	.word	0x00004010


	//   ....[12]....
        /*00e0*/ 	.word	0x00004c30


	//   ....[13]....
        /*00e4*/ 	.word	0x00004e40


	//----- nvinfo : EIATTR_VRC_CTA_INIT_COUNT
	.align		4
.L_43:
        /*00e8*/ 	.byte	0x02, 0x4a
        /*00ea*/ 	.byte	0x80
	.zero		1


	//----- nvinfo : EIATTR_SYSCALL_OFFSETS
	.align		4
        /*00ec*/ 	.byte	0x04, 0x46
        /*00ee*/ 	.short	(.L_45 - .L_44)


	//   ....[0]....
.L_44:
        /*00f0*/ 	.word	0x00006a90


	//   ....[1]....
        /*00f4*/ 	.word	0x00006b80


	//   ....[2]....
        /*00f8*/ 	.word	0x000073a0


	//   ....[3]....
        /*00fc*/ 	.word	0x00007d30


	//----- nvinfo : EIATTR_MBARRIER_INSTR_OFFSETS
	.align		4
.L_45:
        /*0100*/ 	.byte	0x04, 0x39
        /*0102*/ 	.short	(.L_47 - .L_46)


	//   ....[0]....
.L_46:
        /*0104*/ 	.word	0x00000680
        /*0108*/ 	.word	0x000000ff
        /*010c*/ 	.word	0x00000000
        /*0110*/ 	.short	0x0100
        /*0112*/ 	.byte	0x04
	.zero		1


	//   ....[1]....
        /*0114*/ 	.word	0x00000690
        /*0118*/ 	.word	0x000000ff
        /*011c*/ 	.word	0x00000088
        /*0120*/ 	.short	0x0100
        /*0122*/ 	.byte	0x04
	.zero		1


	//   ....[2]....
        /*0124*/ 	.word	0x000006a0
        /*0128*/ 	.word	0x000000ff
        /*012c*/ 	.word	0x00000008
        /*0130*/ 	.short	0x0100
        /*0132*/ 	.byte	0x04
	.zero		1


	//   ....[3]....
        /*0134*/ 	.word	0x000006b0
        /*0138*/ 	.word	0x000000ff
        /*013c*/ 	.word	0x00000090
        /*0140*/ 	.short	0x0100
        /*0142*/ 	.byte	0x04
	.zero		1


	//   ....[4]....
        /*0144*/ 	.word	0x000006c0
        /*0148*/ 	.word	0x000000ff
        /*014c*/ 	.word	0x00000010
        /*0150*/ 	.short	0x0100
        /*0152*/ 	.byte	0x04
	.zero		1


	//   ....[5]....
        /*0154*/ 	.word	0x000006d0
        /*0158*/ 	.word	0x000000ff
        /*015c*/ 	.word	0x00000098
        /*0160*/ 	.short	0x0100
        /*0162*/ 	.byte	0x04
	.zero		1


	//   ....[6]....
        /*0164*/ 	.word	0x000006e0
        /*0168*/ 	.word	0x000000ff
        /*016c*/ 	.word	0x00000018
        /*0170*/ 	.short	0x0100
        /*0172*/ 	.byte	0x04
	.zero		1


	//   ....[7]....
        /*0174*/ 	.word	0x000006f0
        /*0178*/ 	.word	0x000000ff
        /*017c*/ 	.word	0x000000a0
        /*0180*/ 	.short	0x0100
        /*0182*/ 	.byte	0x04
	.zero		1


	//   ....[8]....
        /*0184*/ 	.word	0x00000700
        /*0188*/ 	.word	0x000000ff
        /*018c*/ 	.word	0x00000020
        /*0190*/ 	.short	0x0100
        /*0192*/ 	.byte	0x04
	.zero		1


	//   ....[9]....
        /*0194*/ 	.word	0x00000710
        /*0198*/ 	.word	0x000000ff
        /*019c*/ 	.word	0x000000a8
        /*01a0*/ 	.short	0x0100
        /*01a2*/ 	.byte	0x04
	.zero		1


	//   ....[10]....
        /*01a4*/ 	.word	0x00000720
        /*01a8*/ 	.word	0x000000ff
        /*01ac*/ 	.word	0x00000028
        /*01b0*/ 	.short	0x0100
        /*01b2*/ 	.byte	0x04
	.zero		1


	//   ....[11]....
        /*01b4*/ 	.word	0x00000730
        /*01b8*/ 	.word	0x000000ff
        /*01bc*/ 	.word	0x000000b0
        /*01c0*/ 	.short	0x0100
        /*01c2*/ 	.byte	0x04
	.zero		1


	//   ....[12]....
        /*01c4*/ 	.word	0x00000740
        /*01c8*/ 	.word	0x000000ff
        /*01cc*/ 	.word	0x00000030
        /*01d0*/ 	.short	0x0100
        /*01d2*/ 	.byte	0x04
	.zero		1


	//   ....[13]....
        /*01d4*/ 	.word	0x00000750
        /*01d8*/ 	.word	0x000000ff
        /*01dc*/ 	.word	0x000000b8
        /*01e0*/ 	.short	0x0100
        /*01e2*/ 	.byte	0x04
	.zero		1


	//   ....[14]....
        /*01e4*/ 	.word	0x00000760
        /*01e8*/ 	.word	0x000000ff
        /*01ec*/ 	.word	0x00000038
        /*01f0*/ 	.short	0x0100
        /*01f2*/ 	.byte	0x04
	.zero		1


	//   ....[15]....
        /*01f4*/ 	.word	0x00000770
        /*01f8*/ 	.word	0x000000ff
        /*01fc*/ 	.word	0x000000c0
        /*0200*/ 	.short	0x0100
        /*0202*/ 	.byte	0x04
	.zero		1


	//   ....[16]....
        /*0204*/ 	.word	0x00000780
        /*0208*/ 	.word	0x000000ff
        /*020c*/ 	.word	0x00000040
        /*0210*/ 	.short	0x0100
        /*0212*/ 	.byte	0x04
	.zero		1


	//   ....[17]....
        /*0214*/ 	.word	0x00000790
        /*0218*/ 	.word	0x000000ff
        /*021c*/ 	.word	0x000000c8
        /*0220*/ 	.short	0x0100
        /*0222*/ 	.byte	0x04
	.zero		1


	//   ....[18]....
        /*0224*/ 	.word	0x000007a0
        /*0228*/ 	.word	0x000000ff
        /*022c*/ 	.word	0x00000048
        /*0230*/ 	.short	0x0100
        /*0232*/ 	.byte	0x04
	.zero		1


	//   ....[19]....
        /*0234*/ 	.word	0x000007b0
        /*0238*/ 	.word	0x000000ff
        /*023c*/ 	.word	0x000000d0
        /*0240*/ 	.short	0x0100
        /*0242*/ 	.byte	0x04
	.zero		1


	//   ....[20]....
        /*0244*/ 	.word	0x000007c0
        /*0248*/ 	.word	0x000000ff
        /*024c*/ 	.word	0x00000050
        /*0250*/ 	.short	0x0100
        /*0252*/ 	.byte	0x04
	.zero		1


	//   ....[21]....
        /*0254*/ 	.word	0x000007d0
        /*0258*/ 	.word	0x000000ff
        /*025c*/ 	.word	0x000000d8
        /*0260*/ 	.short	0x0100
        /*0262*/ 	.byte	0x04
	.zero		1


	//   ....[22]....
        /*0264*/ 	.word	0x000007e0
        /*0268*/ 	.word	0x000000ff
        /*026c*/ 	.word	0x00000058
        /*0270*/ 	.short	0x0100
        /*0272*/ 	.byte	0x04
	.zero		1


	//   ....[23]....
        /*0274*/ 	.word	0x000007f0
        /*0278*/ 	.word	0x000000ff
        /*027c*/ 	.word	0x000000e0
        /*0280*/ 	.short	0x0100
        /*0282*/ 	.byte	0x04
	.zero		1


	//   ....[24]....
        /*0284*/ 	.word	0x00000800
        /*0288*/ 	.word	0x000000ff
        /*028c*/ 	.word	0x00000060
        /*0290*/ 	.short	0x0100
        /*0292*/ 	.byte	0x04
	.zero		1


	//   ....[25]....
        /*0294*/ 	.word	0x00000810
        /*0298*/ 	.word	0x000000ff
        /*029c*/ 	.word	0x000000e8
        /*02a0*/ 	.short	0x0100
        /*02a2*/ 	.byte	0x04
	.zero		1


	//   ....[26]....
        /*02a4*/ 	.word	0x00000820
        /*02a8*/ 	.word	0x000000ff
        /*02ac*/ 	.word	0x00000068
        /*02b0*/ 	.short	0x0100
        /*02b2*/ 	.byte	0x04
	.zero		1


	//   ....[27]....
        /*02b4*/ 	.word	0x00000830
        /*02b8*/ 	.word	0x000000ff
        /*02bc*/ 	.word	0x000000f0
        /*02c0*/ 	.short	0x0100
        /*02c2*/ 	.byte	0x04
	.zero		1


	//   ....[28]....
        /*02c4*/ 	.word	0x00000840
        /*02c8*/ 	.word	0x000000ff
        /*02cc*/ 	.word	0x00000070
        /*02d0*/ 	.short	0x0100
        /*02d2*/ 	.byte	0x04
	.zero		1


	//   ....[29]....
        /*02d4*/ 	.word	0x00000850
        /*02d8*/ 	.word	0x000000ff
        /*02dc*/ 	.word	0x000000f8
        /*02e0*/ 	.short	0x0100
        /*02e2*/ 	.byte	0x04
	.zero		1


	//   ....[30]....
        /*02e4*/ 	.word	0x00000860
        /*02e8*/ 	.word	0x000000ff
        /*02ec*/ 	.word	0x00000078
        /*02f0*/ 	.short	0x0100
        /*02f2*/ 	.byte	0x04
	.zero		1


	//   ....[31]....
        /*02f4*/ 	.word	0x00000870
        /*02f8*/ 	.word	0x000000ff
        /*02fc*/ 	.word	0x00000100
        /*0300*/ 	.short	0x0100
        /*0302*/ 	.byte	0x04
	.zero		1


	//   ....[32]....
        /*0304*/ 	.word	0x00000880
        /*0308*/ 	.word	0x000000ff
        /*030c*/ 	.word	0x00000080
        /*0310*/ 	.short	0x0100
        /*0312*/ 	.byte	0x04
	.zero		1


	//   ....[33]....
        /*0314*/ 	.word	0x00000890
        /*0318*/ 	.word	0x000000ff
        /*031c*/ 	.word	0x00000108
        /*0320*/ 	.short	0x0100
        /*0322*/ 	.byte	0x04
	.zero		1


	//   ....[34]....
        /*0324*/ 	.word	0x000009d0
        /*0328*/ 	.word	0x000000ff
        /*032c*/ 	.word	0x00000110
        /*0330*/ 	.short	0x0100
        /*0332*/ 	.byte	0x04
	.zero		1


	//   ....[35]....
        /*0334*/ 	.word	0x000009e0
        /*0338*/ 	.word	0x000000ff
        /*033c*/ 	.word	0x00000128
        /*0340*/ 	.short	0x0100
        /*0342*/ 	.byte	0x04
	.zero		1


	//   ....[36]....
        /*0344*/ 	.word	0x000009f0
        /*0348*/ 	.word	0x000000ff
        /*034c*/ 	.word	0x00000118
        /*0350*/ 	.short	0x0100
        /*0352*/ 	.byte	0x04
	.zero		1


	//   ....[37]....
        /*0354*/ 	.word	0x00000a00
        /*0358*/ 	.word	0x000000ff
        /*035c*/ 	.word	0x00000130
        /*0360*/ 	.short	0x0100
        /*0362*/ 	.byte	0x04
	.zero		1


	//   ....[38]....
        /*0364*/ 	.word	0x00000a10
        /*0368*/ 	.word	0x000000ff
        /*036c*/ 	.word	0x00000120
        /*0370*/ 	.short	0x0100
        /*0372*/ 	.byte	0x04
	.zero		1


	//   ....[39]....
        /*0374*/ 	.word	0x00000a20
        /*0378*/ 	.word	0x000000ff
        /*037c*/ 	.word	0x00000138
        /*0380*/ 	.short	0x0100
        /*0382*/ 	.byte	0x04
	.zero		1


	//   ....[40]....
        /*0384*/ 	.word	0x00000b10
        /*0388*/ 	.word	0x000000ff
        /*038c*/ 	.word	0x00000140
        /*0390*/ 	.short	0x0100
        /*0392*/ 	.byte	0x06
	.zero		1


	//   ....[41]....
        /*0394*/ 	.word	0x00000b20
        /*0398*/ 	.word	0x000000ff
        /*039c*/ 	.word	0x00000148
        /*03a0*/ 	.short	0x0100
        /*03a2*/ 	.byte	0x06
	.zero		1


	//   ....[42]....
        /*03a4*/ 	.word	0x00000c60
        /*03a8*/ 	.word	0x000000ff
        /*03ac*/ 	.word	0x00000150
        /*03b0*/ 	.short	0x0100
        /*03b2*/ 	.byte	0x06
	.zero		1


	//   ....[43]....
        /*03b4*/ 	.word	0x00000c70
        /*03b8*/ 	.word	0x000000ff
        /*03bc*/ 	.word	0x00000160
        /*03c0*/ 	.short	0x0100
        /*03c2*/ 	.byte	0x06
	.zero		1


	//   ....[44]....
        /*03c4*/ 	.word	0x00000c80
        /*03c8*/ 	.word	0x000000ff
        /*03cc*/ 	.word	0x00000158
        /*03d0*/ 	.short	0x0100
        /*03d2*/ 	.byte	0x06
	.zero		1


	//   ....[45]....
        /*03d4*/ 	.word	0x00000c90
        /*03d8*/ 	.word	0x000000ff
        /*03dc*/ 	.word	0x00000168
        /*03e0*/ 	.short	0x0100
        /*03e2*/ 	.byte	0x06
	.zero		1


	//   ....[46]....
        /*03e4*/ 	.word	0x00000dc0
        /*03e8*/ 	.word	0x000000ff
        /*03ec*/ 	.word	0x00000170
        /*03f0*/ 	.short	0x0100
        /*03f2*/ 	.byte	0x04
	.zero		1


	//   ....[47]....
        /*03f4*/ 	.word	0x00000dd0
        /*03f8*/ 	.word	0x000000ff
        /*03fc*/ 	.word	0x00000190
        /*0400*/ 	.short	0x0100
        /*0402*/ 	.byte	0x04
	.zero		1


	//   ....[48]....
        /*0404*/ 	.word	0x00000de0
        /*0408*/ 	.word	0x000000ff
        /*040c*/ 	.word	0x00000178
        /*0410*/ 	.short	0x0100
        /*0412*/ 	.byte	0x04
	.zero		1


	//   ....[49]....
        /*0414*/ 	.word	0x00000df0
        /*0418*/ 	.word	0x000000ff
        /*041c*/ 	.word	0x00000198
        /*0420*/ 	.short	0x0100
        /*0422*/ 	.byte	0x04
	.zero		1


	//   ....[50]....
        /*0424*/ 	.word	0x00000e00
        /*0428*/ 	.word	0x000000ff
        /*042c*/ 	.word	0x00000180
        /*0430*/ 	.short	0x0100
        /*0432*/ 	.byte	0x04
	.zero		1


	//   ....[51]....
        /*0434*/ 	.word	0x00000e10
        /*0438*/ 	.word	0x000000ff
        /*043c*/ 	.word	0x000001a0
        /*0440*/ 	.short	0x0100
        /*0442*/ 	.byte	0x04
	.zero		1


	//   ....[52]....
        /*0444*/ 	.word	0x00000e20
        /*0448*/ 	.word	0x000000ff
        /*044c*/ 	.word	0x00000188
        /*0450*/ 	.short	0x0100
        /*0452*/ 	.byte	0x04
	.zero		1


	//   ....[53]....
        /*0454*/ 	.word	0x00000e30
        /*0458*/ 	.word	0x000000ff
        /*045c*/ 	.word	0x000001a8
        /*0460*/ 	.short	0x0100
        /*0462*/ 	.byte	0x04
	.zero		1


	//   ....[54]....
        /*0464*/ 	.word	0x00000f30
        /*0468*/ 	.word	0x000000ff
        /*046c*/ 	.word	0x000001b0
        /*0470*/ 	.short	0x0100
        /*0472*/ 	.byte	0x04
	.zero		1


	//   ....[55]....
        /*0474*/ 	.word	0x00000f40
        /*0478*/ 	.word	0x000000ff
        /*047c*/ 	.word	0x000001c0
        /*0480*/ 	.short	0x0100
        /*0482*/ 	.byte	0x04
	.zero		1


	//   ....[56]....
        /*0484*/ 	.word	0x00000f50
        /*0488*/ 	.word	0x000000ff
        /*048c*/ 	.word	0x000001b8
        /*0490*/ 	.short	0x0100
        /*0492*/ 	.byte	0x04
	.zero		1


	//   ....[57]....
        /*0494*/ 	.word	0x00000f60
        /*0498*/ 	.word	0x000000ff
        /*049c*/ 	.word	0x000001c8
        /*04a0*/ 	.short	0x0100
        /*04a2*/ 	.byte	0x04
	.zero		1


	//   ....[58]....
        /*04a4*/ 	.word	0x00001060
        /*04a8*/ 	.word	0x000000ff
        /*04ac*/ 	.word	0x000001d0
        /*04b0*/ 	.short	0x0100
        /*04b2*/ 	.byte	0x06
	.zero		1


	//   ....[59]....
        /*04b4*/ 	.word	0x00001d10
        /*04b8*/ 	.word	0x00000000
        /*04bc*/ 	.word	0x000001c0
        /*04c0*/ 	.short	0x010a
        /*04c2*/ 	.byte	0xff
	.zero		1


	//   ....[60]....
        /*04c4*/ 	.word	0x00001d40
        /*04c8*/ 	.word	0x00000000
        /*04cc*/ 	.word	0x000001b0
        /*04d0*/ 	.short	0x0101
        /*04d2*/ 	.byte	0xff
	.zero		1


	//   ....[61]....
        /*04d4*/ 	.word	0x00001de0
        /*04d8*/ 	.word	0x000000ff
        /*04dc*/ 	.word	0x00000088
        /*04e0*/ 	.short	0x010a
        /*04e2*/ 	.byte	0x04
	.zero		1


	//   ....[62]....
        /*04e4*/ 	.word	0x00001eb0
        /*04e8*/ 	.word	0x000000ff
        /*04ec*/ 	.word	0x00000088
        /*04f0*/ 	.short	0x010a
        /*04f2*/ 	.byte	0x21
	.zero		1


	//   ....[63]....
        /*04f4*/ 	.word	0x00002060
        /*04f8*/ 	.word	0x000000ff
        /*04fc*/ 	.word	0x00000088
        /*0500*/ 	.short	0x010a
        /*0502*/ 	.byte	0x05
	.zero		1


	//   ....[64]....
        /*0504*/ 	.word	0x00002180
        /*0508*/ 	.word	0x000000ff
        /*050c*/ 	.word	0x00000148
        /*0510*/ 	.short	0x0101
        /*0512*/ 	.byte	0x0d
	.zero		1


	//   ....[65]....
        /*0514*/ 	.word	0x000021a0
        /*0518*/ 	.word	0x000000ff
        /*051c*/ 	.word	0x00000088
        /*0520*/ 	.short	0x010a
        /*0522*/ 	.byte	0x04
	.zero		1


	//   ....[66]....
        /*0524*/ 	.word	0x00002220
        /*0528*/ 	.word	0x000000ff
        /*052c*/ 	.word	0x00000088
        /*0530*/ 	.short	0x010a
        /*0532*/ 	.byte	0x09
	.zero		1


	//   ....[67]....
        /*0534*/ 	.word	0x000023f0
        /*0538*/ 	.word	0x000000ff
        /*053c*/ 	.word	0x00000088
        /*0540*/ 	.short	0x010a
        /*0542*/ 	.byte	0x05
	.zero		1


	//   ....[68]....
        /*0544*/ 	.word	0x00002500
        /*0548*/ 	.word	0x00000003
        /*054c*/ 	.word	0x00000150
        /*0550*/ 	.short	0x010a
        /*0552*/ 	.byte	0xff
	.zero		1


	//   ....[69]....
        /*0554*/ 	.word	0x00002650
        /*0558*/ 	.word	0x00000000
        /*055c*/ 	.word	0x00000000
        /*0560*/ 	.short	0x0101
        /*0562*/ 	.byte	0xff
	.zero		1


	//   ....[70]....
        /*0564*/ 	.word	0x00002c10
        /*0568*/ 	.word	0x000000ff
        /*056c*/ 	.word	0x00000000
        /*0570*/ 	.short	0x010a
        /*0572*/ 	.byte	0x04
	.zero		1


	//   ....[71]....
        /*0574*/ 	.word	0x00002ca0
        /*0578*/ 	.word	0x000000ff
        /*057c*/ 	.word	0x00000000
        /*0580*/ 	.short	0x010a
        /*0582*/ 	.byte	0x05
	.zero		1


	//   ....[72]....
        /*0584*/ 	.word	0x00002d30
        /*0588*/ 	.word	0x000000ff
        /*058c*/ 	.word	0x00000000
        /*0590*/ 	.short	0x010a
        /*0592*/ 	.byte	0x05
	.zero		1


	//   ....[73]....
        /*0594*/ 	.word	0x00002dc0
        /*0598*/ 	.word	0x000000ff
        /*059c*/ 	.word	0x00000000
        /*05a0*/ 	.short	0x010a
        /*05a2*/ 	.byte	0x05
	.zero		1


	//   ....[74]....
        /*05a4*/ 	.word	0x00002e50
        /*05a8*/ 	.word	0x000000ff
        /*05ac*/ 	.word	0x00000000
        /*05b0*/ 	.short	0x010a
        /*05b2*/ 	.byte	0x05
	.zero		1


	//   ....[75]....
        /*05b4*/ 	.word	0x00002ee0
        /*05b8*/ 	.word	0x000000ff
        /*05bc*/ 	.word	0x00000000
        /*05c0*/ 	.short	0x010a
        /*05c2*/ 	.byte	0x05
	.zero		1


	//   ....[76]....
        /*05c4*/ 	.word	0x00002f70
        /*05c8*/ 	.word	0x000000ff
        /*05cc*/ 	.word	0x00000000
        /*05d0*/ 	.short	0x010a
        /*05d2*/ 	.byte	0x05
	.zero		1


	//   ....[77]....
        /*05d4*/ 	.word	0x00003000
        /*05d8*/ 	.word	0x000000ff
        /*05dc*/ 	.word	0x00000000
        /*05e0*/ 	.short	0x010a
        /*05e2*/ 	.byte	0x05
	.zero		1


	//   ....[78]....
        /*05e4*/ 	.word	0x00003090
        /*05e8*/ 	.word	0x000000ff
        /*05ec*/ 	.word	0x00000000
        /*05f0*/ 	.short	0x010a
        /*05f2*/ 	.byte	0x05
	.zero		1


	//   ....[79]....
        /*05f4*/ 	.word	0x00003120
        /*05f8*/ 	.word	0x000000ff
        /*05fc*/ 	.word	0x00000000
        /*0600*/ 	.short	0x010a
        /*0602*/ 	.byte	0x05
	.zero		1


	//   ....[80]....
        /*0604*/ 	.word	0x000031b0
        /*0608*/ 	.word	0x000000ff
        /*060c*/ 	.word	0x00000000
        /*0610*/ 	.short	0x010a
        /*0612*/ 	.byte	0x05
	.zero		1


	//   ....[81]....
        /*0614*/ 	.word	0x00003240
        /*0618*/ 	.word	0x000000ff
        /*061c*/ 	.word	0x00000000
        /*0620*/ 	.short	0x010a
        /*0622*/ 	.byte	0x05
	.zero		1


	//   ....[82]....
        /*0624*/ 	.word	0x000032d0
        /*0628*/ 	.word	0x000000ff
        /*062c*/ 	.word	0x00000000
        /*0630*/ 	.short	0x010a
        /*0632*/ 	.byte	0x05
	.zero		1


	//   ....[83]....
        /*0634*/ 	.word	0x00003360
        /*0638*/ 	.word	0x000000ff
        /*063c*/ 	.word	0x00000000
        /*0640*/ 	.short	0x010a
        /*0642*/ 	.byte	0x05
	.zero		1


	//   ....[84]....
        /*0644*/ 	.word	0x000033f0
        /*0648*/ 	.word	0x000000ff
        /*064c*/ 	.word	0x00000000
        /*0650*/ 	.short	0x010a
        /*0652*/ 	.byte	0x05
	.zero		1


	//   ....[85]....
        /*0654*/ 	.word	0x00003480
        /*0658*/ 	.word	0x000000ff
        /*065c*/ 	.word	0x00000000
        /*0660*/ 	.short	0x010a
        /*0662*/ 	.byte	0x05
	.zero		1


	//   ....[86]....
        /*0664*/ 	.word	0x00003520
        /*0668*/ 	.word	0x00000000
        /*066c*/ 	.word	0x00000000
        /*0670*/ 	.short	0x010a
        /*0672*/ 	.byte	0xff
	.zero		1


	//   ....[87]....
        /*0674*/ 	.word	0x00003660
        /*0678*/ 	.word	0x00000000
        /*067c*/ 	.word	0x000001b0
        /*0680*/ 	.short	0x010a
        /*0682*/ 	.byte	0xff
	.zero		1


	//   ....[88]....
        /*0684*/ 	.word	0x000036d0
        /*0688*/ 	.word	0x00000000
        /*068c*/ 	.word	0x00000000
        /*0690*/ 	.short	0x0101
        /*0692*/ 	.byte	0xff
	.zero		1


	//   ....[89]....
        /*0694*/ 	.word	0x000036f0
        /*0698*/ 	.word	0x000000ff
        /*069c*/ 	.word	0x00000160
        /*06a0*/ 	.short	0x010a
        /*06a2*/ 	.byte	0x04
	.zero		1


	//   ....[90]....
        /*06a4*/ 	.word	0x00003810
        /*06a8*/ 	.word	0x00000000
        /*06ac*/ 	.word	0x00000150
        /*06b0*/ 	.short	0x010a
        /*06b2*/ 	.byte	0xff
	.zero		1


	//   ....[91]....
        /*06b4*/ 	.word	0x00003910
        /*06b8*/ 	.word	0x00000000
        /*06bc*/ 	.word	0x00000000
        /*06c0*/ 	.short	0x0101
        /*06c2*/ 	.byte	0xff
	.zero		1


	//   ....[92]....
        /*06c4*/ 	.word	0x000039a0
        /*06c8*/ 	.word	0x000000ff
        /*06cc*/ 	.word	0x00000160
        /*06d0*/ 	.short	0x0106
        /*06d2*/ 	.byte	0x04
	.zero		1


	//   ....[93]....
        /*06d4*/ 	.word	0x000039c0
        /*06d8*/ 	.word	0x000000ff
        /*06dc*/ 	.word	0x00000160
        /*06e0*/ 	.short	0x010a
        /*06e2*/ 	.byte	0x04
	.zero		1


	//   ....[94]....
        /*06e4*/ 	.word	0x00003a50
        /*06e8*/ 	.word	0x000000ff
        /*06ec*/ 	.word	0x00000160
        /*06f0*/ 	.short	0x0106
        /*06f2*/ 	.byte	0x07
	.zero		1


	//   ....[95]....
        /*06f4*/ 	.word	0x00003a90
        /*06f8*/ 	.word	0x00000000
        /*06fc*/ 	.word	0x00000160
        /*0700*/ 	.short	0x010a
        /*0702*/ 	.byte	0xff
	.zero		1


	//   ....[96]....
        /*0704*/ 	.word	0x00003ce0
        /*0708*/ 	.word	0x000000ff
        /*070c*/ 	.word	0x00000008
        /*0710*/ 	.short	0x010a
        /*0712*/ 	.byte	0x05
	.zero		1


	//   ....[97]....
        /*0714*/ 	.word	0x00003d00
        /*0718*/ 	.word	0x000000ff
        /*071c*/ 	.word	0x00000008
        /*0720*/ 	.short	0x010a
        /*0722*/ 	.byte	0x05
	.zero		1


	//   ....[98]....
        /*0724*/ 	.word	0x00003e90
        /*0728*/ 	.word	0x000000ff
        /*072c*/ 	.word	0x00000008
        /*0730*/ 	.short	0x010a
        /*0732*/ 	.byte	0x05
	.zero		1


	//   ....[99]....
        /*0734*/ 	.word	0x00003eb0
        /*0738*/ 	.word	0x000000ff
        /*073c*/ 	.word	0x00000008
        /*0740*/ 	.short	0x010a
        /*0742*/ 	.byte	0x05
	.zero		1


	//   ....[100]....
        /*0744*/ 	.word	0x00003f70
        /*0748*/ 	.word	0x000000ff
        /*074c*/ 	.word	0x00000000
        /*0750*/ 	.short	0x0101
        /*0752*/ 	.byte	0x04
	.zero		1


	//   ....[101]....
        /*0754*/ 	.word	0x000042b0
        /*0758*/ 	.word	0x00000000
        /*075c*/ 	.word	0x00000150
        /*0760*/ 	.short	0x010a
        /*0762*/ 	.byte	0xff
	.zero		1


	//   ....[102]....
        /*0764*/ 	.word	0x00004370
        /*0768*/ 	.word	0x00000000
        /*076c*/ 	.word	0x00000000
        /*0770*/ 	.short	0x0101
        /*0772*/ 	.byte	0xff
	.zero		1


	//   ....[103]....
        /*0774*/ 	.word	0x00004430
        /*0778*/ 	.word	0x000000ff
        /*077c*/ 	.word	0x00000000
        /*0780*/ 	.short	0x010a
        /*0782*/ 	.byte	0x04
	.zero		1


	//   ....[104]....
        /*0784*/ 	.word	0x00004440
        /*0788*/ 	.word	0x000000ff
        /*078c*/ 	.word	0x00000190
        /*0790*/ 	.short	0x010a
        /*0792*/ 	.byte	0x1f
	.zero		1


	//   ....[105]....
        /*0794*/ 	.word	0x000044f0
        /*0798*/ 	.word	0x000000ff
        /*079c*/ 	.word	0x00000000
        /*07a0*/ 	.short	0x010a
        /*07a2*/ 	.byte	0x05
	.zero		1


	//   ....[106]....
        /*07a4*/ 	.word	0x00004620
        /*07a8*/ 	.word	0x000000ff
        /*07ac*/ 	.word	0x00000000
        /*07b0*/ 	.short	0x010a
        /*07b2*/ 	.byte	0x04
	.zero		1


	//   ....[107]....
        /*07b4*/ 	.word	0x00004920
        /*07b8*/ 	.word	0x000000ff
        /*07bc*/ 	.word	0x00000000
        /*07c0*/ 	.short	0x010a
        /*07c2*/ 	.byte	0x04
	.zero		1


	//   ....[108]....
        /*07c4*/ 	.word	0x000049b0
        /*07c8*/ 	.word	0x000000ff
        /*07cc*/ 	.word	0x00000000
        /*07d0*/ 	.short	0x010a
        /*07d2*/ 	.byte	0x05
	.zero		1


	//   ....[109]....
        /*07d4*/ 	.word	0x00004a40
        /*07d8*/ 	.word	0x000000ff
        /*07dc*/ 	.word	0x00000000
        /*07e0*/ 	.short	0x010a
        /*07e2*/ 	.byte	0x05
	.zero		1


	//   ....[110]....
        /*07e4*/ 	.word	0x00004ae0
        /*07e8*/ 	.word	0x00000000
        /*07ec*/ 	.word	0x00000000
        /*07f0*/ 	.short	0x010a
        /*07f2*/ 	.byte	0xff
	.zero		1


	//   ....[111]....
        /*07f4*/ 	.word	0x00004b20
        /*07f8*/ 	.word	0x00000000
        /*07fc*/ 	.word	0x00000000
        /*0800*/ 	.short	0x010a
        /*0802*/ 	.byte	0xff
	.zero		1


	//   ....[112]....
        /*0804*/ 	.word	0x00004b90
        /*0808*/ 	.word	0x000000ff
        /*080c*/ 	.word	0x00000000
        /*0810*/ 	.short	0x0101
        /*0812*/ 	.byte	0x04
	.zero		1


	//   ....[113]....
        /*0814*/ 	.word	0x00004bd0
        /*0818*/ 	.word	0x000000ff
        /*081c*/ 	.word	0x000001d0
        /*0820*/ 	.short	0x010a
        /*0822*/ 	.byte	0x1a
	.zero		1


	//   ....[114]....
        /*0824*/ 	.word	0x00004c20
        /*0828*/ 	.word	0x000000ff
        /*082c*/ 	.word	0x00000000
        /*0830*/ 	.short	0x0101
        /*0832*/ 	.byte	0x04
	.zero		1


	//   ....[115]....
        /*0834*/ 	.word	0x000050d0
        /*0838*/ 	.word	0x00000008
        /*083c*/ 	.word	0x00000150
        /*0840*/ 	.short	0x010a
        /*0842*/ 	.byte	0xff
	.zero		1


	//   ....[116]....
        /*0844*/ 	.word	0x00005240
        /*0848*/ 	.word	0x00000000
        /*084c*/ 	.word	0x00000000
        /*0850*/ 	.short	0x0101
        /*0852*/ 	.byte	0xff
	.zero		1


	//   ....[117]....
        /*0854*/ 	.word	0x00005710
        /*0858*/ 	.word	0x000000ff
        /*085c*/ 	.word	0x00000148
        /*0860*/ 	.short	0x010a
        /*0862*/ 	.byte	0x1d
	.zero		1


	//   ....[118]....
        /*0864*/ 	.word	0x000058e0
        /*0868*/ 	.word	0x000000ff
        /*086c*/ 	.word	0x00000128
        /*0870*/ 	.short	0x010a
        /*0872*/ 	.byte	0x04
	.zero		1


	//   ....[119]....
        /*0874*/ 	.word	0x00005b40
        /*0878*/ 	.word	0x000000ff
        /*087c*/ 	.word	0x00000110
        /*0880*/ 	.short	0x010b
        /*0882*/ 	.byte	0x04
	.zero		1


	//   ....[120]....
        /*0884*/ 	.word	0x00005b50
        /*0888*/ 	.word	0x000000ff
        /*088c*/ 	.word	0x00000000
        /*0890*/ 	.short	0x0101
        /*0892*/ 	.byte	0x07
	.zero		1


	//   ....[121]....
        /*0894*/ 	.word	0x00005b60
        /*0898*/ 	.word	0x000000ff
        /*089c*/ 	.word	0x00000128
        /*08a0*/ 	.short	0x010a
        /*08a2*/ 	.byte	0x05
	.zero		1


	//   ....[122]....
        /*08a4*/ 	.word	0x00005e20
        /*08a8*/ 	.word	0x000000ff
        /*08ac*/ 	.word	0x00000110
        /*08b0*/ 	.short	0x010b
        /*08b2*/ 	.byte	0x05
	.zero		1


	//   ....[123]....
        /*08b4*/ 	.word	0x00005e30
        /*08b8*/ 	.word	0x000000ff
        /*08bc*/ 	.word	0x00000000
        /*08c0*/ 	.short	0x0101
        /*08c2*/ 	.byte	0x04
	.zero		1


	//   ....[124]....
        /*08c4*/ 	.word	0x00005ea0
        /*08c8*/ 	.word	0x000000ff
        /*08cc*/ 	.word	0x00000000
        /*08d0*/ 	.short	0x010a
        /*08d2*/ 	.byte	0x04
	.zero		1


	//   ....[125]....
        /*08d4*/ 	.word	0x00005f30
        /*08d8*/ 	.word	0x000000ff
        /*08dc*/ 	.word	0x00000000
        /*08e0*/ 	.short	0x010a
        /*08e2*/ 	.byte	0x05
	.zero		1


	//   ....[126]....
        /*08e4*/ 	.word	0x00005fd0
        /*08e8*/ 	.word	0x00000000
        /*08ec*/ 	.word	0x00000000
        /*08f0*/ 	.short	0x010a
        /*08f2*/ 	.byte	0xff
	.zero		1


	//   ....[127]....
        /*08f4*/ 	.word	0x00006320
        /*08f8*/ 	.word	0x00000003
        /*08fc*/ 	.word	0x00000150
        /*0900*/ 	.short	0x010a
        /*0902*/ 	.byte	0xff
	.zero		1


	//   ....[128]....
        /*0904*/ 	.word	0x000064a0
        /*0908*/ 	.word	0x00000000
        /*090c*/ 	.word	0x00000000
        /*0910*/ 	.short	0x0101
        /*0912*/ 	.byte	0xff
	.zero		1


	//   ....[129]....
        /*0914*/ 	.word	0x00007030
        /*0918*/ 	.word	0x00000000
        /*091c*/ 	.word	0x00000110
        /*0920*/ 	.short	0x010a
        /*0922*/ 	.byte	0xff
	.zero		1


	//   ....[130]....
        /*0924*/ 	.word	0x00007060
        /*0928*/ 	.word	0x00000035
        /*092c*/ 	.word	0x00000170
        /*0930*/ 	.short	0x010a
        /*0932*/ 	.byte	0xff
	.zero		1


	//   ....[131]....
        /*0934*/ 	.word	0x00007170
        /*0938*/ 	.word	0x00000000
        /*093c*/ 	.word	0x00000110
        /*0940*/ 	.short	0x010a
        /*0942*/ 	.byte	0xff
	.zero		1


	//   ....[132]....
        /*0944*/ 	.word	0x00007280
        /*0948*/ 	.word	0x00000035
        /*094c*/ 	.word	0x00000170
        /*0950*/ 	.short	0x010a
        /*0952*/ 	.byte	0xff
	.zero		1


	//   ....[133]....
        /*0954*/ 	.word	0x00007aa0
        /*0958*/ 	.word	0x00000000
        /*095c*/ 	.word	0x00000000
        /*0960*/ 	.short	0x0101
        /*0962*/ 	.byte	0xff
	.zero		1


	//   ....[134]....
        /*0964*/ 	.word	0x00007ab0
        /*0968*/ 	.word	0x00000003
        /*096c*/ 	.word	0x00000110
        /*0970*/ 	.short	0x010a
        /*0972*/ 	.byte	0xff
	.zero		1


	//   ....[135]....
        /*0974*/ 	.word	0x00007b70
        /*0978*/ 	.word	0x00000003
        /*097c*/ 	.word	0x00000110
        /*0980*/ 	.short	0x010a
        /*0982*/ 	.byte	0xff
	.zero		1


	//   ....[136]....
        /*0984*/ 	.word	0x00007e20
        /*0988*/ 	.word	0x00000035
        /*098c*/ 	.word	0x00000000
        /*0990*/ 	.short	0x0101
        /*0992*/ 	.byte	0xff
	.zero		1


	//   ....[137]....
        /*0994*/ 	.word	0x000084a0
        /*0998*/ 	.word	0x00000000
        /*099c*/ 	.word	0x00000000
        /*09a0*/ 	.short	0x0101
        /*09a2*/ 	.byte	0xff
	.zero		1


	//   ....[138]....
        /*09a4*/ 	.word	0x00008760
        /*09a8*/ 	.word	0x000000ff
        /*09ac*/ 	.word	0x00000000
        /*09b0*/ 	.short	0x0101
        /*09b2*/ 	.byte	0x04
	.zero		1


	//   ....[139]....
        /*09b4*/ 	.word	0x00008780
        /*09b8*/ 	.word	0x00000000
        /*09bc*/ 	.word	0x000001c0
        /*09c0*/ 	.short	0x010a
        /*09c2*/ 	.byte	0xff
	.zero		1


	//   ....[140]....
        /*09c4*/ 	.word	0x000087e0
        /*09c8*/ 	.word	0x00000000
        /*09cc*/ 	.word	0x00000088
        /*09d0*/ 	.short	0x010a
        /*09d2*/ 	.byte	0xff
	.zero		1


	//   ....[141]....
        /*09d4*/ 	.word	0x00008840
        /*09d8*/ 	.word	0x00000000
        /*09dc*/ 	.word	0x00000088
        /*09e0*/ 	.short	0x010a
        /*09e2*/ 	.byte	0xff
	.zero		1


	//   ....[142]....
        /*09e4*/ 	.word	0x00008890
        /*09e8*/ 	.word	0x00000003
        /*09ec*/ 	.word	0x00000150
        /*09f0*/ 	.short	0x010a
        /*09f2*/ 	.byte	0xff
	.zero		1


	//   ....[143]....
        /*09f4*/ 	.word	0x000088f0
        /*09f8*/ 	.word	0x00000000
        /*09fc*/ 	.word	0x00000000
        /*0a00*/ 	.short	0x010a
        /*0a02*/ 	.byte	0xff
	.zero		1


	//   ....[144]....
        /*0a04*/ 	.word	0x00008950
        /*0a08*/ 	.word	0x00000000
        /*0a0c*/ 	.word	0x00000000
        /*0a10*/ 	.short	0x010a
        /*0a12*/ 	.byte	0xff
	.zero		1


	//   ....[145]....
        /*0a14*/ 	.word	0x000089b0
        /*0a18*/ 	.word	0x00000000
        /*0a1c*/ 	.word	0x00000000
        /*0a20*/ 	.short	0x010a
        /*0a22*/ 	.byte	0xff
	.zero		1


	//   ....[146]....
        /*0a24*/ 	.word	0x00008a10
        /*0a28*/ 	.word	0x00000000
        /*0a2c*/ 	.word	0x00000000
        /*0a30*/ 	.short	0x010a
        /*0a32*/ 	.byte	0xff
	.zero		1


	//   ....[147]....
        /*0a34*/ 	.word	0x00008a70
        /*0a38*/ 	.word	0x00000000
        /*0a3c*/ 	.word	0x00000000
        /*0a40*/ 	.short	0x010a
        /*0a42*/ 	.byte	0xff
	.zero		1


	//   ....[148]....
        /*0a44*/ 	.word	0x00008ad0
        /*0a48*/ 	.word	0x00000000
        /*0a4c*/ 	.word	0x00000000
        /*0a50*/ 	.short	0x010a
        /*0a52*/ 	.byte	0xff
	.zero		1


	//   ....[149]....
        /*0a54*/ 	.word	0x00008b30
        /*0a58*/ 	.word	0x00000000
        /*0a5c*/ 	.word	0x00000000
        /*0a60*/ 	.short	0x010a
        /*0a62*/ 	.byte	0xff
	.zero		1


	//   ....[150]....
        /*0a64*/ 	.word	0x00008b90
        /*0a68*/ 	.word	0x00000000
        /*0a6c*/ 	.word	0x00000000
        /*0a70*/ 	.short	0x010a
        /*0a72*/ 	.byte	0xff
	.zero		1


	//   ....[151]....
        /*0a74*/ 	.word	0x00008bf0
        /*0a78*/ 	.word	0x00000000
        /*0a7c*/ 	.word	0x00000000
        /*0a80*/ 	.short	0x010a
        /*0a82*/ 	.byte	0xff
	.zero		1


	//   ....[152]....
        /*0a84*/ 	.word	0x00008c50
        /*0a88*/ 	.word	0x00000000
        /*0a8c*/ 	.word	0x00000000
        /*0a90*/ 	.short	0x010a
        /*0a92*/ 	.byte	0xff
	.zero		1


	//   ....[153]....
        /*0a94*/ 	.word	0x00008cb0
        /*0a98*/ 	.word	0x00000000
        /*0a9c*/ 	.word	0x00000000
        /*0aa0*/ 	.short	0x010a
        /*0aa2*/ 	.byte	0xff
	.zero		1


	//   ....[154]....
        /*0aa4*/ 	.word	0x00008d10
        /*0aa8*/ 	.word	0x00000000
        /*0aac*/ 	.word	0x00000000
        /*0ab0*/ 	.short	0x010a
        /*0ab2*/ 	.byte	0xff
	.zero		1


	//   ....[155]....
        /*0ab4*/ 	.word	0x00008d70
        /*0ab8*/ 	.word	0x00000000
        /*0abc*/ 	.word	0x00000000
        /*0ac0*/ 	.short	0x010a
        /*0ac2*/ 	.byte	0xff
	.zero		1


	//   ....[156]....
        /*0ac4*/ 	.word	0x00008dd0
        /*0ac8*/ 	.word	0x00000000
        /*0acc*/ 	.word	0x00000000
        /*0ad0*/ 	.short	0x010a
        /*0ad2*/ 	.byte	0xff
	.zero		1


	//   ....[157]....
        /*0ad4*/ 	.word	0x00008e30
        /*0ad8*/ 	.word	0x00000000
        /*0adc*/ 	.word	0x00000000
        /*0ae0*/ 	.short	0x010a
        /*0ae2*/ 	.byte	0xff
	.zero		1


	//   ....[158]....
        /*0ae4*/ 	.word	0x00008e90
        /*0ae8*/ 	.word	0x00000000
        /*0aec*/ 	.word	0x00000000
        /*0af0*/ 	.short	0x010a
        /*0af2*/ 	.byte	0xff
	.zero		1


	//   ....[159]....
        /*0af4*/ 	.word	0x00008ee0
        /*0af8*/ 	.word	0x00000000
        /*0afc*/ 	.word	0x000001b0
        /*0b00*/ 	.short	0x010a
        /*0b02*/ 	.byte	0xff
	.zero		1


	//   ....[160]....
        /*0b04*/ 	.word	0x00008f40
        /*0b08*/ 	.word	0x00000000
        /*0b0c*/ 	.word	0x00000160
        /*0b10*/ 	.short	0x010a
        /*0b12*/ 	.byte	0xff
	.zero		1


	//   ....[161]....
        /*0b14*/ 	.word	0x00008f90
        /*0b18*/ 	.word	0x00000000
        /*0b1c*/ 	.word	0x00000150
        /*0b20*/ 	.short	0x010a
        /*0b22*/ 	.byte	0xff
	.zero		1


	//   ....[162]....
        /*0b24*/ 	.word	0x00008ff0
        /*0b28*/ 	.word	0x00000000
        /*0b2c*/ 	.word	0x00000160
        /*0b30*/ 	.short	0x010a
        /*0b32*/ 	.byte	0xff
	.zero		1


	//   ....[163]....
        /*0b34*/ 	.word	0x00009050
        /*0b38*/ 	.word	0x00000005
        /*0b3c*/ 	.word	0x00000008
        /*0b40*/ 	.short	0x010a
        /*0b42*/ 	.byte	0xff
	.zero		1


	//   ....[164]....
        /*0b44*/ 	.word	0x00009130
        /*0b48*/ 	.word	0x00000003
        /*0b4c*/ 	.word	0x00000008
        /*0b50*/ 	.short	0x010a
        /*0b52*/ 	.byte	0xff
	.zero		1


	//   ....[165]....
        /*0b54*/ 	.word	0x00009180
        /*0b58*/ 	.word	0x00000000
        /*0b5c*/ 	.word	0x00000150
        /*0b60*/ 	.short	0x010a
        /*0b62*/ 	.byte	0xff
	.zero		1


	//   ....[166]....
        /*0b64*/ 	.word	0x000091e0
        /*0b68*/ 	.word	0x00000000
        /*0b6c*/ 	.word	0x00000190
        /*0b70*/ 	.short	0x010a
        /*0b72*/ 	.byte	0xff
	.zero		1


	//   ....[167]....
        /*0b74*/ 	.word	0x00009240
        /*0b78*/ 	.word	0x00000000
        /*0b7c*/ 	.word	0x00000000
        /*0b80*/ 	.short	0x010a
        /*0b82*/ 	.byte	0xff
	.zero		1


	//   ....[168]....
        /*0b84*/ 	.word	0x000092a0
        /*0b88*/ 	.word	0x00000000
        /*0b8c*/ 	.word	0x00000000
        /*0b90*/ 	.short	0x010a
        /*0b92*/ 	.byte	0xff
	.zero		1


	//   ....[169]....
        /*0b94*/ 	.word	0x00009300
        /*0b98*/ 	.word	0x00000000
        /*0b9c*/ 	.word	0x00000000
        /*0ba0*/ 	.short	0x010a
        /*0ba2*/ 	.byte	0xff
	.zero		1


	//   ....[170]....
        /*0ba4*/ 	.word	0x00009360
        /*0ba8*/ 	.word	0x00000000
        /*0bac*/ 	.word	0x00000000
        /*0bb0*/ 	.short	0x010a
        /*0bb2*/ 	.byte	0xff
	.zero		1


	//   ....[171]....
        /*0bb4*/ 	.word	0x000093c0
        /*0bb8*/ 	.word	0x00000000
        /*0bbc*/ 	.word	0x000001d0
        /*0bc0*/ 	.short	0x010a
        /*0bc2*/ 	.byte	0xff
	.zero		1


	//   ....[172]....
        /*0bc4*/ 	.word	0x00009410
        /*0bc8*/ 	.word	0x00000008
        /*0bcc*/ 	.word	0x00000150
        /*0bd0*/ 	.short	0x010a
        /*0bd2*/ 	.byte	0xff
	.zero		1


	//   ....[173]....
        /*0bd4*/ 	.word	0x00009470
        /*0bd8*/ 	.word	0x00000000
        /*0bdc*/ 	.word	0x00000148
        /*0be0*/ 	.short	0x010a
        /*0be2*/ 	.byte	0xff
	.zero		1


	//   ....[174]....
        /*0be4*/ 	.word	0x000094d0
        /*0be8*/ 	.word	0x00000000
        /*0bec*/ 	.word	0x00000128
        /*0bf0*/ 	.short	0x010a
        /*0bf2*/ 	.byte	0xff
	.zero		1


	//   ....[175]....
        /*0bf4*/ 	.word	0x00009530
        /*0bf8*/ 	.word	0x00000002
        /*0bfc*/ 	.word	0x00000128
        /*0c00*/ 	.short	0x010a
        /*0c02*/ 	.byte	0xff
	.zero		1


	//   ....[176]....
        /*0c04*/ 	.word	0x00009590
        /*0c08*/ 	.word	0x00000000
        /*0c0c*/ 	.word	0x00000000
        /*0c10*/ 	.short	0x010a
        /*0c12*/ 	.byte	0xff
	.zero		1


	//   ....[177]....
        /*0c14*/ 	.word	0x000095f0
        /*0c18*/ 	.word	0x00000000
        /*0c1c*/ 	.word	0x00000000
        /*0c20*/ 	.short	0x010a
        /*0c22*/ 	.byte	0xff
	.zero		1


	//   ....[178]....
        /*0c24*/ 	.word	0x00009640
        /*0c28*/ 	.word	0x00000003
        /*0c2c*/ 	.word	0x00000150
        /*0c30*/ 	.short	0x010a
        /*0c32*/ 	.byte	0xff
	.zero		1


	//   ....[179]....
        /*0c34*/ 	.word	0x00009690
        /*0c38*/ 	.word	0x00000000
        /*0c3c*/ 	.word	0x00000110
        /*0c40*/ 	.short	0x010a
        /*0c42*/ 	.byte	0xff
	.zero		1


	//   ....[180]....
        /*0c44*/ 	.word	0x000096e0
        /*0c48*/ 	.word	0x00000035
        /*0c4c*/ 	.word	0x00000170
        /*0c50*/ 	.short	0x010a
        /*0c52*/ 	.byte	0xff
	.zero		1


	//   ....[181]....
        /*0c54*/ 	.word	0x00009730
        /*0c58*/ 	.word	0x00000003
        /*0c5c*/ 	.word	0x00000110
        /*0c60*/ 	.short	0x010a
        /*0c62*/ 	.byte	0xff
	.zero		1


	//----- nvinfo : EIATTR_NUM_MBARRIERS
	.align		4
.L_47:
        /*0c64*/ 	.byte	0x03, 0x38
        /*0c66*/ 	.short	0x003b


	//----- nvinfo : EIATTR_EXIT_INSTR_OFFSETS
	.align		4
        /*0c68*/ 	.byte	0x04, 0x1c
        /*0c6a*/ 	.short	(.L_49 - .L_48)


	//   ....[0]....
.L_48:
        /*0c6c*/ 	.word	0x00003550


	//   ....[1]....
        /*0c70*/ 	.word	0x00003a60


	//   ....[2]....
        /*0c74*/ 	.word	0x00003ac0


	//   ....[3]....
        /*0c78*/ 	.word	0x00004e50


	//   ....[4]....
        /*0c7c*/ 	.word	0x00006000


	//   ....[5]....
        /*0c80*/ 	.word	0x00006040


	//   ....[6]....
        /*0c84*/ 	.word	0x00008640


	//   ....[7]....
        /*0c88*/ 	.word	0x000086c0


	//   ....[8]....
        /*0c8c*/ 	.word	0x000086f0


	//   ....[9]....
        /*0c90*/ 	.word	0x00008770


	//----- nvinfo : EIATTR_MAX_THREADS
	.align		4
.L_49:
        /*0c94*/ 	.byte	0x04, 0x05
        /*0c96*/ 	.short	(.L_51 - .L_50)
.L_50:
        /*0c98*/ 	.word	0x00000100
        /*0c9c*/ 	.word	0x00000001
        /*0ca0*/ 	.word	0x00000001


	//----- nvinfo : EIATTR_CRS_STACK_SIZE
	.align		4
.L_51:
        /*0ca4*/ 	.byte	0x04, 0x1e
        /*0ca6*/ 	.short	(.L_53 - .L_52)
.L_52:
        /*0ca8*/ 	.word	0x00000000


	//----- nvinfo : EIATTR_CBANK_PARAM_SIZE
	.align		4
.L_53:
        /*0cac*/ 	.byte	0x03, 0x19
        /*0cae*/ 	.short	0x0800


	//----- nvinfo : EIATTR_PARAM_CBANK
	.align		4
        /*0cb0*/ 	.byte	0x04, 0x0a
        /*0cb2*/ 	.short	(.L_55 - .L_54)
	.align		4
.L_54:
        /*0cb4*/ 	.word	index@(.nv.constant0._ZN7cutlass13device_kernelINS_4gemm6kernel13GemmUniversalIN4cute5tupleIJiiiiEEENS1_10collective13CollectiveMmaINS1_35MainloopSm100TmaUmmaWarpSpecializedILi17ELi2ELi4ENS5_IJNS4_1CILi8EEENSA_ILi1EEESC_EEEEENS5_IJNSA_ILi128EEENSA_ILi64EEESG_EEENS_6half_tENS5_IJlSC_lEEESI_SJ_NS4_8TiledMMAINS4_8MMA_AtomIJNS4_26SM100_MMA_F16BF16_2x1SM_SSISI_SI_fLi128ELi64ELNS4_4UMMA5MajorE0ELSO_0ELNSN_7ScaleInE0ELSP_0EEEEEENS4_6LayoutINS5_IJSC_SC_SC_EEENS5_IJNSA_ILi0EEESU_SU_EEEEENS5_IJNS4_10UnderscoreESX_SX_EEEEENS4_18SM100_TMA_2SM_LOADENS4_14ComposedLayoutINS4_7SwizzleILi3ELi4ELi3EEENS4_18smem_ptr_flag_bitsILi16EEENSS_INS5_IJSB_SG_EEENS5_IJSG_SC_EEEEEEEvNS4_8identityENS4_28SM100_TMA_2SM_LOAD_MULTICASTES19_vS1A_EENS_8epilogue10collective18CollectiveEpilogueINS1D_23Sm100TmaWarpSpecializedILi3ELi2ELi16ELb1ELb0EEEJNS5_IJSG_SG_SG_EEENS5_IJNSS_ISG_SC_EENSS_INS5_IJNSA_ILi16EEENSA_ILi2EEEEEENS5_IJSC_NSA_ILi32EEEEEEEEEEESI_SJ_SI_SJ_NS1D_6fusion15FusionCallbacksIS1H_NS1R_17LinearCombinationISI_fSI_fLNS_15FloatRoundStyleE2EEES1I_S1Q_JEEENS4_5SM1004TMEM4LOAD26SM100_TMEM_LOAD_32dp32b16xENS4_13SM90_TMA_LOADENS11_INS12_ILi1ELi4ELi3EEES15_NSS_INS5_IJSB_S1K_EEENS5_IJS1K_SC_EEEEEEENS4_39AutoVectorizingCopyWithAssumedAlignmentILi128EEENS4_14SM90_TMA_STOREES26_S28_S28_EEEvvEEEEvNT_6ParamsE)
        /*0cb8*/ 	.short	0x0380
        /*0cba*/ 	.short	0x0800


	//----- nvinfo : EIATTR_SW_WAR
	.align		4
.L_55:
        /*0cbc*/ 	.byte	0x04, 0x36
        /*0cbe*/ 	.short	(.L_57 - .L_56)
.L_56:
        /*0cc0*/ 	.word	0x00000008
.L_57:


//--------------------- .nv.callgraph             --------------------------
	.section	.nv.callgraph,"",@"SHT_CUDA_CALLGRAPH"
	.align	4
	.sectionentsize	8
	.align		4
        /*0000*/ 	.word	0x00000000
	.align		4
        /*0004*/ 	.word	0xffffffff
	.align		4
        /*0008*/ 	.word	index@(_ZN7cutlass13device_kernelINS_4gemm6kernel13GemmUniversalIN4cute5tupleIJiiiiEEENS1_10collective13CollectiveMmaINS1_35MainloopSm100TmaUmmaWarpSpecializedILi17ELi2ELi4ENS5_IJNS4_1CILi8EEENSA_ILi1EEESC_EEEEENS5_IJNSA_ILi128EEENSA_ILi64EEESG_EEENS_6half_tENS5_IJlSC_lEEESI_SJ_NS4_8TiledMMAINS4_8MMA_AtomIJNS4_26SM100_MMA_F16BF16_2x1SM_SSISI_SI_fLi128ELi64ELNS4_4UMMA5MajorE0ELSO_0ELNSN_7ScaleInE0ELSP_0EEEEEENS4_6LayoutINS5_IJSC_SC_SC_EEENS5_IJNSA_ILi0EEESU_SU_EEEEENS5_IJNS4_10UnderscoreESX_SX_EEEEENS4_18SM100_TMA_2SM_LOADENS4_14ComposedLayoutINS4_7SwizzleILi3ELi4ELi3EEENS4_18smem_ptr_flag_bitsILi16EEENSS_INS5_IJSB_SG_EEENS5_IJSG_SC_EEEEEEEvNS4_8identityENS4_28SM100_TMA_2SM_LOAD_MULTICASTES19_vS1A_EENS_8epilogue10collective18CollectiveEpilogueINS1D_23Sm100TmaWarpSpecializedILi3ELi2ELi16ELb1ELb0EEEJNS5_IJSG_SG_SG_EEENS5_IJNSS_ISG_SC_EENSS_INS5_IJNSA_ILi16EEENSA_ILi2EEEEEENS5_IJSC_NSA_ILi32EEEEEEEEEEESI_SJ_SI_SJ_NS1D_6fusion15FusionCallbacksIS1H_NS1R_17LinearCombinationISI_fSI_fLNS_15FloatRoundStyleE2EEES1I_S1Q_JEEENS4_5SM1004TMEM4LOAD26SM100_TMEM_LOAD_32dp32b16xENS4_13SM90_TMA_LOADENS11_INS12_ILi1ELi4ELi3EEES15_NSS_INS5_IJSB_S1K_EEENS5_IJS1K_SC_EEEEEEENS4_39AutoVectorizingCopyWithAssumedAlignmentILi128EEENS4_14SM90_TMA_STOREES26_S28_S28_EEEvvEEEEvNT_6ParamsE)
	.align		4
        /*000c*/ 	.word	index@(__assertfail)
	.align		4
        /*0010*/ 	.word	0x00000000
	.align		4
        /*0014*/ 	.word	0xfffffffe
	.align		4
        /*0018*/ 	.word	0x00000000
	.align		4
        /*001c*/ 	.word	0xfffffffd
	.align		4
        /*0020*/ 	.word	0x00000000
	.align		4
        /*0024*/ 	.word	0xfffffffc


//--------------------- .nv.constant4             --------------------------
	.section	.nv.constant4,"a",@progbits
	.align	8
	.align		8
.nv.constant4:
        /*0000*/ 	.dword	__assertfail
	.align		8
        /*0008*/ 	.dword	__unnamed_1
	.align		8
        /*0010*/ 	.dword	__unnamed_2
	.align		8
        /*0018*/ 	.dword	_ZN40_INTERNAL_27233b5f_4_k_cu_ae05aca6_238514cuda3std3__45__cpo5beginE
	.align		8
        /*0020*/ 	.dword	_ZN40_INTERNAL_27233b5f_4_k_cu_ae05aca6_238514cuda3std3__45__cpo3endE
	.align		8
        /*0028*/ 	.dword	_ZN40_INTERNAL_27233b5f_4_k_cu_ae05aca6_238514cuda3std3__45__cpo6cbeginE
	.align		8
        /*0030*/ 	.dword	_ZN40_INTERNAL_27233b5f_4_k_cu_ae05aca6_238514cuda3std3__45__cpo4cendE
	.align		8
        /*0038*/ 	.dword	_ZN40_INTERNAL_27233b5f_4_k_cu_ae05aca6_238514cuda3std3__442_GLOBAL__N__27233b5f_4_k_cu_ae05aca6_238516ignoreE
	.align		8
        /*0040*/ 	.dword	_ZN40_INTERNAL_27233b5f_4_k_cu_ae05aca6_238514cuda3std3__419piecewise_constructE
	.align		8
        /*0048*/ 	.dword	_ZN40_INTERNAL_27233b5f_4_k_cu_ae05aca6_238514cuda3std3__48in_placeE
	.align		8
        /*0050*/ 	.dword	_ZN40_INTERNAL_27233b5f_4_k_cu_ae05aca6_238514cuda3std6ranges3__45__cpo4swapE
	.align		8
        /*0058*/ 	.dword	_ZN40_INTERNAL_27233b5f_4_k_cu_ae05aca6_238514cuda3std6ranges3__45__cpo9iter_moveE
	.align		8
        /*0060*/ 	.dword	_ZN40_INTERNAL_27233b5f_4_k_cu_ae05aca6_238514cute7productE
	.align		8
        /*0068*/ 	.dword	_ZN40_INTERNAL_27233b5f_4_k_cu_ae05aca6_238514cute1_E
	.align		8
        /*0070*/ 	.dword	$str$25
	.align		8
        /*0078*/ 	.dword	$str$26
	.align		8
        /*0080*/ 	.dword	$str$27
	.align		8
        /*0088*/ 	.dword	$str$28


//--------------------- .text._ZN7cutlass13device_kernelINS_4gemm6kernel13GemmUniversalIN4cute5tupleIJiiiiEEENS1_10collective13CollectiveMmaINS1_35MainloopSm100TmaUmmaWarpSpecializedILi17ELi2ELi4ENS5_IJNS4_1CILi8EEENSA_ILi1EEESC_EEEEENS5_IJNSA_ILi128EEENSA_ILi64EEESG_EEENS_6half_tENS5_IJlSC_lEEESI_SJ_NS4_8TiledMMAINS4_8MMA_AtomIJNS4_26SM100_MMA_F16BF16_2x1SM_SSISI_SI_fLi128ELi64ELNS4_4UMMA5MajorE0ELSO_0ELNSN_7ScaleInE0ELSP_0EEEEEENS4_6LayoutINS5_IJSC_SC_SC_EEENS5_IJNSA_ILi0EEESU_SU_EEEEENS5_IJNS4_10UnderscoreESX_SX_EEEEENS4_18SM100_TMA_2SM_LOADENS4_14ComposedLayoutINS4_7SwizzleILi3ELi4ELi3EEENS4_18smem_ptr_flag_bitsILi16EEENSS_INS5_IJSB_SG_EEENS5_IJSG_SC_EEEEEEEvNS4_8identityENS4_28SM100_TMA_2SM_LOAD_MULTICASTES19_vS1A_EENS_8epilogue10collective18CollectiveEpilogueINS1D_23Sm100TmaWarpSpecializedILi3ELi2ELi16ELb1ELb0EEEJNS5_IJSG_SG_SG_EEENS5_IJNSS_ISG_SC_EENSS_INS5_IJNSA_ILi16EEENSA_ILi2EEEEEENS5_IJSC_NSA_ILi32EEEEEEEEEEESI_SJ_SI_SJ_NS1D_6fusion15FusionCallbacksIS1H_NS1R_17LinearCombinationISI_fSI_fLNS_15FloatRoundStyleE2EEES1I_S1Q_JEEENS4_5SM1004TMEM4LOAD26SM100_TMEM_LOAD_32dp32b16xENS4_13SM90_TMA_LOADENS11_INS12_ILi1ELi4ELi3EEES15_NSS_INS5_IJSB_S1K_EEENS5_IJS1K_SC_EEEEEEENS4_39AutoVectorizingCopyWithAssumedAlignmentILi128EEENS4_14SM90_TMA_STOREES26_S28_S28_EEEvvEEEEvNT_6ParamsE --------------------------
	.section	.text._ZN7cutlass13device_kernelINS_4gemm6kernel13GemmUniversalIN4cute5tupleIJiiiiEEENS1_10collective13CollectiveMmaINS1_35MainloopSm100TmaUmmaWarpSpecializedILi17ELi2ELi4ENS5_IJNS4_1CILi8EEENSA_ILi1EEESC_EEEEENS5_IJNSA_ILi128EEENSA_ILi64EEESG_EEENS_6half_tENS5_IJlSC_lEEESI_SJ_NS4_8TiledMMAINS4_8MMA_AtomIJNS4_26SM100_MMA_F16BF16_2x1SM_SSISI_SI_fLi128ELi64ELNS4_4UMMA5MajorE0ELSO_0ELNSN_7ScaleInE0ELSP_0EEEEEENS4_6LayoutINS5_IJSC_SC_SC_EEENS5_IJNSA_ILi0EEESU_SU_EEEEENS5_IJNS4_10UnderscoreESX_SX_EEEEENS4_18SM100_TMA_2SM_LOADENS4_14ComposedLayoutINS4_7SwizzleILi3ELi4ELi3EEENS4_18smem_ptr_flag_bitsILi16EEENSS_INS5_IJSB_SG_EEENS5_IJSG_SC_EEEEEEEvNS4_8identityENS4_28SM100_TMA_2SM_LOAD_MULTICASTES19_vS1A_EENS_8epilogue10collective18CollectiveEpilogueINS1D_23Sm100TmaWarpSpecializedILi3ELi2ELi16ELb1ELb0EEEJNS5_IJSG_SG_SG_EEENS5_IJNSS_ISG_SC_EENSS_INS5_IJNSA_ILi16EEENSA_ILi2EEEEEENS5_IJSC_NSA_ILi32EEEEEEEEEEESI_SJ_SI_SJ_NS1D_6fusion15FusionCallbacksIS1H_NS1R_17LinearCombinationISI_fSI_fLNS_15FloatRoundStyleE2EEES1I_S1Q_JEEENS4_5SM1004TMEM4LOAD26SM100_TMEM_LOAD_32dp32b16xENS4_13SM90_TMA_LOADENS11_INS12_ILi1ELi4ELi3EEES15_NSS_INS5_IJSB_S1K_EEENS5_IJS1K_SC_EEEEEEENS4_39AutoVectorizingCopyWithAssumedAlignmentILi128EEENS4_14SM90_TMA_STOREES26_S28_S28_EEEvvEEEEvNT_6ParamsE,"ax",@progbits
	.align	128
.text._ZN7cutlass13device_kernelINS_4gemm6kernel13GemmUniversalIN4cute5tupleIJiiiiEEENS1_10collective13CollectiveMmaINS1_35MainloopSm100TmaUmmaWarpSpecializedILi17ELi2ELi4ENS5_IJNS4_1CILi8EEENSA_ILi1EEESC_EEEEENS5_IJNSA_ILi128EEENSA_ILi64EEESG_EEENS_6half_tENS5_IJlSC_lEEESI_SJ_NS4_8TiledMMAINS4_8MMA_AtomIJNS4_26SM100_MMA_F16BF16_2x1SM_SSISI_SI_fLi128ELi64ELNS4_4UMMA5MajorE0ELSO_0ELNSN_7ScaleInE0ELSP_0EEEEEENS4_6LayoutINS5_IJSC_SC_SC_EEENS5_IJNSA_ILi0EEESU_SU_EEEEENS5_IJNS4_10UnderscoreESX_SX_EEEEENS4_18SM100_TMA_2SM_LOADENS4_14ComposedLayoutINS4_7SwizzleILi3ELi4ELi3EEENS4_18smem_ptr_flag_bitsILi16EEENSS_INS5_IJSB_SG_EEENS5_IJSG_SC_EEEEEEEvNS4_8identityENS4_28SM100_TMA_2SM_LOAD_MULTICASTES19_vS1A_EENS_8epilogue10collective18CollectiveEpilogueINS1D_23Sm100TmaWarpSpecializedILi3ELi2ELi16ELb1ELb0EEEJNS5_IJSG_SG_SG_EEENS5_IJNSS_ISG_SC_EENSS_INS5_IJNSA_ILi16EEENSA_ILi2EEEEEENS5_IJSC_NSA_ILi32EEEEEEEEEEESI_SJ_SI_SJ_NS1D_6fusion15FusionCallbacksIS1H_NS1R_17LinearCombinationISI_fSI_fLNS_15FloatRoundStyleE2EEES1I_S1Q_JEEENS4_5SM1004TMEM4LOAD26SM100_TMEM_LOAD_32dp32b16xENS4_13SM90_TMA_LOADENS11_INS12_ILi1ELi4ELi3EEES15_NSS_INS5_IJSB_S1K_EEENS5_IJS1K_SC_EEEEEEENS4_39AutoVectorizingCopyWithAssumedAlignmentILi128EEENS4_14SM90_TMA_STOREES26_S28_S28_EEEvvEEEEvNT_6ParamsE:
        .type           _ZN7cutlass13device_kernelINS_4gemm6kernel13GemmUniversalIN4cute5tupleIJiiiiEEENS1_10collective13CollectiveMmaINS1_35MainloopSm100TmaUmmaWarpSpecializedILi17ELi2ELi4ENS5_IJNS4_1CILi8EEENSA_ILi1EEESC_EEEEENS5_IJNSA_ILi128EEENSA_ILi64EEESG_EEENS_6half_tENS5_IJlSC_lEEESI_SJ_NS4_8TiledMMAINS4_8MMA_AtomIJNS4_26SM100_MMA_F16BF16_2x1SM_SSISI_SI_fLi128ELi64ELNS4_4UMMA5MajorE0ELSO_0ELNSN_7ScaleInE0ELSP_0EEEEEENS4_6LayoutINS5_IJSC_SC_SC_EEENS5_IJNSA_ILi0EEESU_SU_EEEEENS5_IJNS4_10UnderscoreESX_SX_EEEEENS4_18SM100_TMA_2SM_LOADENS4_14ComposedLayoutINS4_7SwizzleILi3ELi4ELi3EEENS4_18smem_ptr_flag_bitsILi16EEENSS_INS5_IJSB_SG_EEENS5_IJSG_SC_EEEEEEEvNS4_8identityENS4_28SM100_TMA_2SM_LOAD_MULTICASTES19_vS1A_EENS_8epilogue10collective18CollectiveEpilogueINS1D_23Sm100TmaWarpSpecializedILi3ELi2ELi16ELb1ELb0EEEJNS5_IJSG_SG_SG_EEENS5_IJNSS_ISG_SC_EENSS_INS5_IJNSA_ILi16EEENSA_ILi2EEEEEENS5_IJSC_NSA_ILi32EEEEEEEEEEESI_SJ_SI_SJ_NS1D_6fusion15FusionCallbacksIS1H_NS1R_17LinearCombinationISI_fSI_fLNS_15FloatRoundStyleE2EEES1I_S1Q_JEEENS4_5SM1004TMEM4LOAD26SM100_TMEM_LOAD_32dp32b16xENS4_13SM90_TMA_LOADENS11_INS12_ILi1ELi4ELi3EEES15_NSS_INS5_IJSB_S1K_EEENS5_IJS1K_SC_EEEEEEENS4_39AutoVectorizingCopyWithAssumedAlignmentILi128EEENS4_14SM90_TMA_STOREES26_S28_S28_EEEvvEEEEvNT_6ParamsE,@function
        .size           _ZN7cutlass13device_kernelINS_4gemm6kernel13GemmUniversalIN4cute5tupleIJiiiiEEENS1_10collective13CollectiveMmaINS1_35MainloopSm100TmaUmmaWarpSpecializedILi17ELi2ELi4ENS5_IJNS4_1CILi8EEENSA_ILi1EEESC_EEEEENS5_IJNSA_ILi128EEENSA_ILi64EEESG_EEENS_6half_tENS5_IJlSC_lEEESI_SJ_NS4_8TiledMMAINS4_8MMA_AtomIJNS4_26SM100_MMA_F16BF16_2x1SM_SSISI_SI_fLi128ELi64ELNS4_4UMMA5MajorE0ELSO_0ELNSN_7ScaleInE0ELSP_0EEEEEENS4_6LayoutINS5_IJSC_SC_SC_EEENS5_IJNSA_ILi0EEESU_SU_EEEEENS5_IJNS4_10UnderscoreESX_SX_EEEEENS4_18SM100_TMA_2SM_LOADENS4_14ComposedLayoutINS4_7SwizzleILi3ELi4ELi3EEENS4_18smem_ptr_flag_bitsILi16EEENSS_INS5_IJSB_SG_EEENS5_IJSG_SC_EEEEEEEvNS4_8identityENS4_28SM100_TMA_2SM_LOAD_MULTICASTES19_vS1A_EENS_8epilogue10collective18CollectiveEpilogueINS1D_23Sm100TmaWarpSpecializedILi3ELi2ELi16ELb1ELb0EEEJNS5_IJSG_SG_SG_EEENS5_IJNSS_ISG_SC_EENSS_INS5_IJNSA_ILi16EEENSA_ILi2EEEEEENS5_IJSC_NSA_ILi32EEEEEEEEEEESI_SJ_SI_SJ_NS1D_6fusion15FusionCallbacksIS1H_NS1R_17LinearCombinationISI_fSI_fLNS_15FloatRoundStyleE2EEES1I_S1Q_JEEENS4_5SM1004TMEM4LOAD26SM100_TMEM_LOAD_32dp32b16xENS4_13SM90_TMA_LOADENS11_INS12_ILi1ELi4ELi3EEES15_NSS_INS5_IJSB_S1K_EEENS5_IJS1K_SC_EEEEEEENS4_39AutoVectorizingCopyWithAssumedAlignmentILi128EEENS4_14SM90_TMA_STOREES26_S28_S28_EEEvvEEEEvNT_6ParamsE,(.L_x_215 - _ZN7cutlass13device_kernelINS_4gemm6kernel13GemmUniversalIN4cute5tupleIJiiiiEEENS1_10collective13CollectiveMmaINS1_35MainloopSm100TmaUmmaWarpSpecializedILi17ELi2ELi4ENS5_IJNS4_1CILi8EEENSA_ILi1EEESC_EEEEENS5_IJNSA_ILi128EEENSA_ILi64EEESG_EEENS_6half_tENS5_IJlSC_lEEESI_SJ_NS4_8TiledMMAINS4_8MMA_AtomIJNS4_26SM100_MMA_F16BF16_2x1SM_SSISI_SI_fLi128ELi64ELNS4_4UMMA5MajorE0ELSO_0ELNSN_7ScaleInE0ELSP_0EEEEEENS4_6LayoutINS5_IJSC_SC_SC_EEENS5_IJNSA_ILi0EEESU_SU_EEEEENS5_IJNS4_10UnderscoreESX_SX_EEEEENS4_18SM100_TMA_2SM_LOADENS4_14ComposedLayoutINS4_7SwizzleILi3ELi4ELi3EEENS4_18smem_ptr_flag_bitsILi16EEENSS_INS5_IJSB_SG_EEENS5_IJSG_SC_EEEEEEEvNS4_8identityENS4_28SM100_TMA_2SM_LOAD_MULTICASTES19_vS1A_EENS_8epilogue10collective18CollectiveEpilogueINS1D_23Sm100TmaWarpSpecializedILi3ELi2ELi16ELb1ELb0EEEJNS5_IJSG_SG_SG_EEENS5_IJNSS_ISG_SC_EENSS_INS5_IJNSA_ILi16EEENSA_ILi2EEEEEENS5_IJSC_NSA_ILi32EEEEEEEEEEESI_SJ_SI_SJ_NS1D_6fusion15FusionCallbacksIS1H_NS1R_17LinearCombinationISI_fSI_fLNS_15FloatRoundStyleE2EEES1I_S1Q_JEEENS4_5SM1004TMEM4LOAD26SM100_TMEM_LOAD_32dp32b16xENS4_13SM90_TMA_LOADENS11_INS12_ILi1ELi4ELi3EEES15_NSS_INS5_IJSB_S1K_EEENS5_IJS1K_SC_EEEEEEENS4_39AutoVectorizingCopyWithAssumedAlignmentILi128EEENS4_14SM90_TMA_STOREES26_S28_S28_EEEvvEEEEvNT_6ParamsE)
        .other          _ZN7cutlass13device_kernelINS_4gemm6kernel13GemmUniversalIN4cute5tupleIJiiiiEEENS1_10collective13CollectiveMmaINS1_35MainloopSm100TmaUmmaWarpSpecializedILi17ELi2ELi4ENS5_IJNS4_1CILi8EEENSA_ILi1EEESC_EEEEENS5_IJNSA_ILi128EEENSA_ILi64EEESG_EEENS_6half_tENS5_IJlSC_lEEESI_SJ_NS4_8TiledMMAINS4_8MMA_AtomIJNS4_26SM100_MMA_F16BF16_2x1SM_SSISI_SI_fLi128ELi64ELNS4_4UMMA5MajorE0ELSO_0ELNSN_7ScaleInE0ELSP_0EEEEEENS4_6LayoutINS5_IJSC_SC_SC_EEENS5_IJNSA_ILi0EEESU_SU_EEEEENS5_IJNS4_10UnderscoreESX_SX_EEEEENS4_18SM100_TMA_2SM_LOADENS4_14ComposedLayoutINS4_7SwizzleILi3ELi4ELi3EEENS4_18smem_ptr_flag_bitsILi16EEENSS_INS5_IJSB_SG_EEENS5_IJSG_SC_EEEEEEEvNS4_8identityENS4_28SM100_TMA_2SM_LOAD_MULTICASTES19_vS1A_EENS_8epilogue10collective18CollectiveEpilogueINS1D_23Sm100TmaWarpSpecializedILi3ELi2ELi16ELb1ELb0EEEJNS5_IJSG_SG_SG_EEENS5_IJNSS_ISG_SC_EENSS_INS5_IJNSA_ILi16EEENSA_ILi2EEEEEENS5_IJSC_NSA_ILi32EEEEEEEEEEESI_SJ_SI_SJ_NS1D_6fusion15FusionCallbacksIS1H_NS1R_17LinearCombinationISI_fSI_fLNS_15FloatRoundStyleE2EEES1I_S1Q_JEEENS4_5SM1004TMEM4LOAD26SM100_TMEM_LOAD_32dp32b16xENS4_13SM90_TMA_LOADENS11_INS12_ILi1ELi4ELi3EEES15_NSS_INS5_IJSB_S1K_EEENS5_IJS1K_SC_EEEEEEENS4_39AutoVectorizingCopyWithAssumedAlignmentILi128EEENS4_14SM90_TMA_STOREES26_S28_S28_EEEvvEEEEvNT_6ParamsE,@"STO_CUDA_ENTRY STV_DEFAULT"
_ZN7cutlass13device_kernelINS_4gemm6kernel13GemmUniversalIN4cute5tupleIJiiiiEEENS1_10collective13CollectiveMmaINS1_35MainloopSm100TmaUmmaWarpSpecializedILi17ELi2ELi4ENS5_IJNS4_1CILi8EEENSA_ILi1EEESC_EEEEENS5_IJNSA_ILi128EEENSA_ILi64EEESG_EEENS_6half_tENS5_IJlSC_lEEESI_SJ_NS4_8TiledMMAINS4_8MMA_AtomIJNS4_26SM100_MMA_F16BF16_2x1SM_SSISI_SI_fLi128ELi64ELNS4_4UMMA5MajorE0ELSO_0ELNSN_7ScaleInE0ELSP_0EEEEEENS4_6LayoutINS5_IJSC_SC_SC_EEENS5_IJNSA_ILi0EEESU_SU_EEEEENS5_IJNS4_10UnderscoreESX_SX_EEEEENS4_18SM100_TMA_2SM_LOADENS4_14ComposedLayoutINS4_7SwizzleILi3ELi4ELi3EEENS4_18smem_ptr_flag_bitsILi16EEENSS_INS5_IJSB_SG_EEENS5_IJSG_SC_EEEEEEEvNS4_8identityENS4_28SM100_TMA_2SM_LOAD_MULTICASTES19_vS1A_EENS_8epilogue10collective18CollectiveEpilogueINS1D_23Sm100TmaWarpSpecializedILi3ELi2ELi16ELb1ELb0EEEJNS5_IJSG_SG_SG_EEENS5_IJNSS_ISG_SC_EENSS_INS5_IJNSA_ILi16EEENSA_ILi2EEEEEENS5_IJSC_NSA_ILi32EEEEEEEEEEESI_SJ_SI_SJ_NS1D_6fusion15FusionCallbacksIS1H_NS1R_17LinearCombinationISI_fSI_fLNS_15FloatRoundStyleE2EEES1I_S1Q_JEEENS4_5SM1004TMEM4LOAD26SM100_TMEM_LOAD_32dp32b16xENS4_13SM90_TMA_LOADENS11_INS12_ILi1ELi4ELi3EEES15_NSS_INS5_IJSB_S1K_EEENS5_IJS1K_SC_EEEEEEENS4_39AutoVectorizingCopyWithAssumedAlignmentILi128EEENS4_14SM90_TMA_STOREES26_S28_S28_EEEvvEEEEvNT_6ParamsE:
[----:B------:R-:W1:Y:S01]  /*0000*/  LDC R1, c[0x0][0x37c] ;  /* 0x0000df00ff017b82 */ /* 0x000e620000000800 */
[----:B------:R-:W2:Y:S01]  /*0010*/  S2R R58, SR_TID.X ;  /* 0x00000000003a7919 */ /* 0x000ea20000002100 */
[----:B------:R-:W3:Y:S06]  /*0020*/  LDCU.64 UR8, c[0x0][0x890] ;  /* 0x00011200ff0877ac */ /* 0x000eec0008000a00 */
[----:B------:R-:W4:Y:S01]  /*0030*/  S2UR UR4, SR_CgaCtaId ;  /* 0x00000000000479c3 */ /* 0x000f220000008800 */
[----:B------:R-:W-:Y:S02]  /*0040*/  PRMT R46, RZ, 0x7610, R46 ;  /* 0x00007610ff2e7816 */ /* 0x000fe4000000002e */
[----:B------:R-:W-:Y:S01]  /*0050*/  ELECT P1, URZ, PT ;  /* 0x0000000000ff782f */ /* 0x000fe20003820000 */
[----:B---3--:R-:W-:-:S04]  /*0060*/  UISETP.NE.U32.AND UP0, UPT, UR8, URZ, UPT ;  /* 0x000000ff0800728c */ /* 0x008fc8000bf05070 */
[----:B------:R-:W-:Y:S02]  /*0070*/  UISETP.NE.AND.EX UP0, UPT, UR9, URZ, UPT, UP0 ;  /* 0x000000ff0900728c */ /* 0x000fe4000bf05300 */
[----:B----4-:R-:W-:Y:S02]  /*0080*/  ULOP3.LUT UR46, UR4, 0x1, URZ, 0xc0, !UPT ;  /* 0x00000001042e7892 */ /* 0x010fe4000f8ec0ff */
[----:B------:R-:W-:Y:S01]  /*0090*/  ULOP3.LUT UR45, UR4, 0x1, URZ, 0x3c, !UPT ;  /* 0x00000001042d7892 */ /* 0x000fe2000f8e3cff */
[----:B--2---:R-:W-:-:S05]  /*00a0*/  SHF.R.U32.HI R47, RZ, 0x5, R58 ;  /* 0x00000005ff2f7819 */ /* 0x004fca000001163a */
[----:B------:R-:W2:Y:S02]  /*00b0*/  SHFL.IDX PT, R0, R47, RZ, 0x1f ;  /* 0x00001fff2f007589 */ /* 0x000ea400000e0000 */
[----:B--2---:R-:W-:Y:S01]  /*00c0*/  R2UR UR20, R0 ;  /* 0x00000000001472ca */ /* 0x004fe200000e0000 */
[----:B-1----:R-:W-:-:S14]  /*00d0*/  BRA.U UP0, `(.L_x_0) ;  /* 0x0000000100307547 */ /* 0x002fdc000b800000 */
[----:B------:R-:W1:Y:S02]  /*00e0*/  LDCU.64 UR4, c[0x0][0x888] ;  /* 0x00011100ff0477ac */ /* 0x000e640008000a00 */
[----:B-1----:R-:W-:-:S04]  /*00f0*/  UISETP.NE.U32.AND UP0, UPT, UR4, URZ, UPT ;  /* 0x000000ff0400728c */ /* 0x002fc8000bf05070 */
[----:B------:R-:W-:-:S09]  /*0100*/  UISETP.NE.AND.EX UP0, UPT, UR5, URZ, UPT, UP0 ;  /* 0x000000ff0500728c */ /* 0x000fd2000bf05300 */
[----:B------:R-:W-:Y:S05]  /*0110*/  BRA.U !UP0, `(.L_x_1) ;  /* 0x0000000108147547 */ /* 0x000fea000b800000 */
[----:B------:R-:W1:Y:S01]  /*0120*/  LDC.64 R26, c[0x0][0x888] ;  /* 0x00022200ff1a7b82 */ /* 0x000e620000000a00 */
[----:B------:R-:W1:Y:S02]  /*0130*/  LDCU.64 UR4, c[0x0][0x358] ;  /* 0x00006b00ff0477ac */ /* 0x000e640008000a00 */
[----:B-1----:R1:W5:Y:S01]  /*0140*/  LDG.E R26, desc[UR4][R26.64] ;  /* 0x000000041a1a7981 */ /* 0x002362000c1e1900 */
[----:B------:R-:W-:Y:S01]  /*0150*/  HFMA2 R46, -RZ, RZ, 0, 5.9604644775390625e-08 ;  /* 0x00000001ff2e7431 */ /* 0x000fe200000001ff */
[----:B------:R-:W-:Y:S05]  /*0160*/  BRA `(.L_x_0) ;  /* 0x00000000000c7947 */ /* 0x000fea0003800000 */
.L_x_1:
[----:B------:R-:W1:Y:S01]  /*0170*/  LDCU UR4, c[0x0][0x880] ;  /* 0x00011000ff0477ac */ /* 0x000e620008000800 */
[----:B------:R-:W-:Y:S01]  /*0180*/  HFMA2 R46, -RZ, RZ, 0, 5.9604644775390625e-08 ;  /* 0x00000001ff2e7431 */ /* 0x000fe200000001ff */
[----:B-1----:R-:W-:-:S07]  /*0190*/  MOV R26, UR4 ;  /* 0x00000004001a7c02 */ /* 0x002fce0008000f00 */
.L_x_0:
[----:B------:R-:W2:Y:S02]  /*01a0*/  LDCU.64 UR4, c[0x0][0x8b0] ;  /* 0x00011600ff0477ac */ /* 0x000ea40008000a00 */
[----:B--2---:R-:W-:-:S04]  /*01b0*/  UISETP.NE.U32.AND UP0, UPT, UR4, URZ, UPT ;  /* 0x000000ff0400728c */ /* 0x004fc8000bf05070 */
[----:B------:R-:W-:-:S09]  /*01c0*/  UISETP.NE.AND.EX UP0, UPT, UR5, URZ, UPT, UP0 ;  /* 0x000000ff0500728c */ /* 0x000fd2000bf05300 */
[----:B------:R-:W-:Y:S05]  /*01d0*/  BRA.U UP0, `(.L_x_2) ;  /* 0x0000000100287547 */ /* 0x000fea000b800000 */
[----:B------:R-:W2:Y:S02]  /*01e0*/  LDCU.64 UR4, c[0x0][0x8a8] ;  /* 0x00011500ff0477ac */ /* 0x000ea40008000a00 */
[----:B--2---:R-:W-:-:S04]  /*01f0*/  UISETP.NE.U32.AND UP0, UPT, UR4, URZ, UPT ;  /* 0x000000ff0400728c */ /* 0x004fc8000bf05070 */
[----:B------:R-:W-:-:S09]  /*0200*/  UISETP.NE.AND.EX UP0, UPT, UR5, URZ, UPT, UP0 ;  /* 0x000000ff0500728c */ /* 0x000fd2000bf05300 */
[----:B------:R-:W-:Y:S05]  /*0210*/  BRA.U !UP0, `(.L_x_3) ;  /* 0x0000000108107547 */ /* 0x000fea000b800000 */
[----:B------:R-:W2:Y:S01]  /*0220*/  LDC.64 R24, c[0x0][0x8a8] ;  /* 0x00022a00ff187b82 */ /* 0x000ea20000000a00 */
[----:B------:R-:W2:Y:S02]  /*0230*/  LDCU.64 UR4, c[0x0][0x358] ;  /* 0x00006b00ff0477ac */ /* 0x000ea40008000a00 */
[----:B--2---:R2:W5:Y:S01]  /*0240*/  LDG.E R24, desc[UR4][R24.64] ;  /* 0x0000000418187981 */ /* 0x004562000c1e1900 */
[----:B------:R-:W-:Y:S05]  /*0250*/  BRA `(.L_x_2) ;  /* 0x0000000000087947 */ /* 0x000fea0003800000 */
.L_x_3:
[----:B------:R-:W2:Y:S02]  /*0260*/  LDCU UR4, c[0x0][0x8a0] ;  /* 0x00011400ff0477ac */ /* 0x000ea40008000800 */
[----:B--2---:R-:W-:Y:S02]  /*0270*/  MOV R24, UR4 ;  /* 0x0000000400187c02 */ /* 0x004fe40008000f00 */
.L_x_2:
[----:B------:R-:W-:Y:S01]  /*0280*/  IMAD.U32 R0, RZ, RZ, UR20 ;  /* 0x00000014ff007e24 */ /* 0x000fe2000f8e00ff */
[----:B------:R-:W-:Y:S04]  /*0290*/  BSSY.RECONVERGENT B0, `(.L_x_4) ;  /* 0x000000c000007945 */ /* 0x000fe80003800200 */
[C---:B------:R-:W-:Y:S02]  /*02a0*/  ISETP.NE.OR P2, PT, R0.reuse, 0x1, !P1 ;  /* 0x000000010000780c */ /* 0x040fe40004f45670 */
[----:B------:R-:W-:-:S11]  /*02b0*/  ISETP.NE.OR P0, PT, R0, 0x3, !P1 ;  /* 0x000000030000780c */ /* 0x000fd60004f05670 */
[----:B------:R-:W-:Y:S05]  /*02c0*/  @P2 BRA `(.L_x_5) ;  /* 0x0000000000202947 */ /* 0x000fea0003800000 */
[----:B------:R-:W3:Y:S02]  /*02d0*/  LDCU.64 UR4, c[0x0][0x348] ;  /* 0x00006900ff0477ac */ /* 0x000ee40008000a00 */
[----:B---3--:R-:W-:Y:S02]  /*02e0*/  UIADD3 UR6, UP1, UPT, UR4, 0x80, URZ ;  /* 0x0000008004067890 */ /* 0x008fe4000ff3e0ff */
[----:B------:R-:W-:Y:S02]  /*02f0*/  UIADD3 UR4, UP0, UPT, UR4, 0x180, URZ ;  /* 0x0000018004047890 */ /* 0x000fe4000ff1e0ff */
[----:B------:R-:W-:Y:S02]  /*0300*/  UIADD3.X UR7, UPT, UPT, URZ, UR5, URZ, UP1, !UPT ;  /* 0x00000005ff077290 */ /* 0x000fe40008ffe4ff */
[----:B------:R-:W-:-:S07]  /*0310*/  UIADD3.X UR5, UPT, UPT, URZ, UR5, URZ, UP0, !UPT ;  /* 0x00000005ff057290 */ /* 0x000fce00087fe4ff */
[----:B------:R3:W-:Y:S02]  /*0320*/  UTMACCTL.PF [UR6] ;  /* 0x00000000060079b9 */ /* 0x0007e40008040000 */
[----:B------:R3:W-:Y:S02]  /*0330*/  UTMACCTL.PF [UR4] ;  /* 0x00000000040079b9 */ /* 0x0007e40008040000 */
[----:B---3--:R-:W-:Y:S01]  /*0340*/  NOP ;  /* 0x0000000000007918 */ /* 0x008fe20000000000 */
.L_x_5:
[----:B------:R-:W-:Y:S05]  /*0350*/  BSYNC.RECONVERGENT B0 ;  /* 0x0000000000007941 */ /* 0x000fea0003800200 */
.L_x_4:
[----:B------:R-:W-:Y:S04]  /*0360*/  BSSY.RECONVERGENT B0, `(.L_x_6) ;  /* 0x000000a000007945 */ /* 0x000fe80003800200 */
        /* <DEDUP_REMOVED lines=9> */
.L_x_7:
[----:B------:R-:W-:Y:S05]  /*0400*/  BSYNC.RECONVERGENT B0 ;  /* 0x0000000000007941 */ /* 0x000fea0003800200 */
.L_x_6:
[----:B------:R-:W3:Y:S01]  /*0410*/  LDCU.64 UR4, c[0x0][0x888] ;  /* 0x00011100ff0477ac */ /* 0x000ee20008000a00 */
[----:B------:R-:W-:Y:S02]  /*0420*/  UISETP.EQ.U32.AND UP2, UPT, UR8, URZ, UPT ;  /* 0x000000ff0800728c */ /* 0x000fe4000bf42070 */
[----:B------:R-:W-:Y:S02]  /*0430*/  UPLOP3.LUT UP4, UPT, UPT, UPT, UPT, 0x80, 0x8 ;  /* 0x000000000008789c */ /* 0x000fe40003f8f070 */
[----:B---3--:R-:W-:-:S04]  /*0440*/  UISETP.NE.U32.AND UP0, UPT, UR4, URZ, UPT ;  /* 0x000000ff0400728c */ /* 0x008fc8000bf05070 */
[----:B------:R-:W-:-:S04]  /*0450*/  UISETP.NE.AND.EX UP1, UPT, UR5, URZ, UPT, UP0 ;  /* 0x000000ff0500728c */ /* 0x000fc8000bf25300 */
[----:B------:R-:W-:-:S04]  /*0460*/  UISETP.EQ.OR.EX UP3, UPT, UR9, URZ, !UP1, UP2 ;  /* 0x000000ff0900728c */ /* 0x000fc8000cf62720 */
[----:B------:R-:W-:-:S06]  /*0470*/  UP2UR UR4, UPR, URZ, 0x8 ;  /* 0x00000008ff047883 */ /* 0x000fcc0008000000 */
[----:B------:R-:W-:Y:S01]  /*0480*/  MOV R52, UR4 ;  /* 0x0000000400347c02 */ /* 0x000fe20008000f00 */
[----:B------:R-:W-:Y:S06]  /*0490*/  BRA.U !UP3, `(.L_x_8) ;  /* 0x000000010b207547 */ /* 0x000fec000b800000 */
[----:B------:R-:W-:Y:S01]  /*04a0*/  UISETP.NE.U32.AND UP2, UPT, UR8, URZ, UPT ;  /* 0x000000ff0800728c */ /* 0x000fe2000bf45070 */
[----:B-----5:R-:W-:Y:S01]  /*04b0*/  FSETP.NEU.AND P0, PT, R26, RZ, PT ;  /* 0x000000ff1a00720b */ /* 0x020fe20003f0d000 */
[----:B------:R-:W-:Y:S02]  /*04c0*/  USEL UR4, URZ, 0xffffffff, UP1 ;  /* 0xffffffffff047887 */ /* 0x000fe40008800000 */
[----:B------:R-:W-:-:S10]  /*04d0*/  UISETP.NE.AND.EX UP2, UPT, UR9, URZ, UPT, UP2 ;  /* 0x000000ff0900728c */ /* 0x000fd4000bf45320 */
[----:B------:R-:W-:Y:S01]  /*04e0*/  VOTEU.ANY UP0, P0 ;  /* 0x0000000000ff7886 */ /* 0x000fe20000000100 */
[----:B------:R-:W-:-:S04]  /*04f0*/  @!UP2 USEL UR4, URZ, 0xffffffff, UP0 ;  /* 0xffffffffff04a887 */ /* 0x000fc80008000000 */
[----:B------:R-:W-:-:S04]  /*0500*/  ULOP3.LUT UR4, UR4, 0x1, URZ, 0xc0, !UPT ;  /* 0x0000000104047892 */ /* 0x000fc8000f8ec0ff */
[----:B------:R-:W-:-:S11]  /*0510*/  UISETP.NE.U32.AND UP4, UPT, UR4, 0x1, UPT ;  /* 0x000000010400788c */ /* 0x000fd6000bf85070 */
.L_x_8:
[----:B------:R-:W3:Y:S01]  /*0520*/  SHFL.IDX PT, R0, R47, RZ, 0x1f ;  /* 0x00001fff2f007589 */ /* 0x000ee200000e0000 */
[----:B------:R-:W-:-:S04]  /*0530*/  UISETP.NE.AND UP0, UPT, UR20, 0x2, UPT ;  /* 0x000000021400788c */ /* 0x000fc8000bf05270 */
[----:B------:R-:W-:Y:S02]  /*0540*/  UISETP.EQ.AND UP2, UPT, UR46, URZ, !UP0 ;  /* 0x000000ff2e00728c */ /* 0x000fe4000c742270 */
[----:B------:R-:W-:-:S04]  /*0550*/  USEL UR43, URZ, 0x1, UP0 ;  /* 0x00000001ff2b7887 */ /* 0x000fc80008000000 */
[----:B------:R-:W-:Y:S02]  /*0560*/  PLOP3.LUT P3, PT, P1, PT, UP2, 0x80, 0x8 ;  /* 0x000000000008781c */ /* 0x000fe40000f6f028 */
[----:B---3--:R-:W-:-:S13]  /*0570*/  ISETP.NE.AND P0, PT, R0, RZ, PT ;  /* 0x000000ff0000720c */ /* 0x008fda0003f05270 */
[----:B------:R-:W-:Y:S05]  /*0580*/  @P0 BRA `(.L_x_9) ;  /* 0x0000000000cc0947 */ /* 0x000fea0003800000 */
[----:B------:R-:W-:Y:S01]  /*0590*/  ELECT P0, URZ, PT ;  /* 0x0000000000ff782f */ /* 0x000fe20003800000 */
[----:B------:R-:W-:-:S12]  /*05a0*/  BSSY.RECONVERGENT B0, `(.L_x_9) ;  /* 0x0000031000007945 */ /* 0x000fd80003800200 */
[----:B------:R-:W-:Y:S05]  /*05b0*/  @!P0 BRA `(.L_x_10) ;  /* 0x0000000000bc8947 */ /* 0x000fea0003800000 */
[----:B------:R-:W3:Y:S01]  /*05c0*/  S2UR UR5, SR_CgaCtaId ;  /* 0x00000000000579c3 */ /* 0x000ee20000008800 */
[----:B------:R-:W-:Y:S01]  /*05d0*/  UMOV UR4, 0x400 ;  /* 0x0000040000047882 */ /* 0x000fe20000000000 */
[----:B------:R-:W-:Y:S01]  /*05e0*/  UMOV UR8, 0x1 ;  /* 0x0000000100087882 */ /* 0x000fe20000000000 */
[----:B------:R-:W-:Y:S01]  /*05f0*/  UMOV UR6, 0x4 ;  /* 0x0000000400067882 */ /* 0x000fe20000000000 */
[----:B------:R-:W-:-:S04]  /*0600*/  UIADD3 UR8, UPT, UPT, -UR8, 0x100000, URZ ;  /* 0x0010000008087890 */ /* 0x000fc8000fffe1ff */
[----:B------:R-:W-:Y:S02]  /*0610*/  USHF.L.U32 UR9, UR8, 0xb, URZ ;  /* 0x0000000b08097899 */ /* 0x000fe400080006ff */
[----:B------:R-:W-:Y:S02]  /*0620*/  USHF.L.U32 UR8, UR8, 0x1, URZ ;  /* 0x0000000108087899 */ /* 0x000fe400080006ff */
[----:B------:R-:W-:-:S04]  /*0630*/  UIADD3 UR6, UPT, UPT, -UR6, 0x100000, URZ ;  /* 0x0010000006067890 */ /* 0x000fc8000fffe1ff */
[----:B------:R-:W-:Y:S02]  /*0640*/  USHF.L.U32 UR7, UR6, 0xb, URZ ;  /* 0x0000000b06077899 */ /* 0x000fe400080006ff */
[----:B------:R-:W-:Y:S02]  /*0650*/  USHF.L.U32 UR6, UR6, 0x1, URZ ;  /* 0x0000000106067899 */ /* 0x000fe400080006ff */
[----:B---3--:R-:W-:Y:S01]  /*0660*/  ULEA UR4, UR5, UR4, 0x18 ;  /* 0x0000000405047291 */ /* 0x008fe2000f8ec0ff */
[----:B------:R-:W3:Y:S11]  /*0670*/  FENCE.VIEW.ASYNC.S ;  /* 0x00000000000073c6 */ /* 0x000ef60000000000 */
[----:B---3--:R3:W4:Y:S01]  /*0680*/  SYNCS.EXCH.64 URZ, [UR4], UR8 ;  /* 0x0000000804ff75b2 */ /* 0x0087220008000100 */
[----:B------:R3:W1:Y:S01]  /*0690*/  SYNCS.EXCH.64 URZ, [UR4+0x88], UR6 ;  /* 0x0000880604ff75b2 */ /* 0x0006620008000100 */
        /* <DEDUP_REMOVED lines=31> */
[----:B------:R3:W1:Y:S02]  /*0890*/  SYNCS.EXCH.64 URZ, [UR4+0x108], UR6 ;  /* 0x0001080604ff75b2 */ /* 0x0006640008000100 */
[----:B---34-:R-:W-:Y:S01]  /*08a0*/  NOP ;  /* 0x0000000000007918 */ /* 0x018fe20000000000 */
.L_x_10:
[----:B------:R-:W-:Y:S05]  /*08b0*/  BSYNC.RECONVERGENT B0 ;  /* 0x0000000000007941 */ /* 0x000fea0003800200 */
.L_x_9:
[----:B------:R-:W3:Y:S01]  /*08c0*/  SHFL.IDX PT, R0, R47, RZ, 0x1f ;  /* 0x00001fff2f007589 */ /* 0x000ee200000e0000 */
[----:B------:R-:W-:Y:S01]  /*08d0*/  NOP ;  /* 0x0000000000007918 */ /* 0x000fe20000000000 */
[----:B---3--:R-:W-:-:S13]  /*08e0*/  ISETP.NE.AND P0, PT, R0, 0x1, PT ;  /* 0x000000010000780c */ /* 0x008fda0003f05270 */
[----:B------:R-:W-:Y:S05]  /*08f0*/  @P0 BRA `(.L_x_11) ;  /* 0x0000000000500947 */ /* 0x000fea0003800000 */
        /* <DEDUP_REMOVED lines=9> */
[----:B------:R-:W-:Y:S01]  /*0990*/  USHF.L.U32 UR6, UR6, 0x1, URZ ;  /* 0x0000000106067899 */ /* 0x000fe200080006ff */
[----:B------:R-:W-:Y:S01]  /*09a0*/  ELECT P0, URZ, PT ;  /* 0x0000000000ff782f */ /* 0x000fe20003800000 */
[----:B---3--:R-:W-:Y:S01]  /*09b0*/  ULEA UR4, UR5, UR4, 0x18 ;  /* 0x0000000405047291 */ /* 0x008fe2000f8ec0ff */
[----:B------:R-:W3:Y:S11]  /*09c0*/  FENCE.VIEW.ASYNC.S ;  /* 0x00000000000073c6 */ /* 0x000ef60000000000 */
[----:B---3--:R3:W4:Y:S01]  /*09d0*/  SYNCS.EXCH.64 URZ, [UR4+0x110], UR8 ;  /* 0x0001100804ff75b2 */ /* 0x0087220008000100 */
[----:B------:R3:W1:Y:S01]  /*09e0*/  SYNCS.EXCH.64 URZ, [UR4+0x128], UR6 ;  /* 0x0001280604ff75b2 */ /* 0x0006620008000100 */
[----:B------:R3:W1:Y:S01]  /*09f0*/  SYNCS.EXCH.64 URZ, [UR4+0x118], UR8 ;  /* 0x0001180804ff75b2 */ /* 0x0006620008000100 */
[----:B------:R3:W1:Y:S01]  /*0a00*/  SYNCS.EXCH.64 URZ, [UR4+0x130], UR6 ;  /* 0x0001300604ff75b2 */ /* 0x0006620008000100 */
[----:B------:R3:W1:Y:S01]  /*0a10*/  SYNCS.EXCH.64 URZ, [UR4+0x120], UR8 ;  /* 0x0001200804ff75b2 */ /* 0x0006620008000100 */
[----:B------:R3:W1:Y:S01]  /*0a20*/  SYNCS.EXCH.64 URZ, [UR4+0x138], UR6 ;  /* 0x0001380604ff75b2 */ /* 0x0006620008000100 */
[----:B------:R-:W-:Y:S01]  /*0a30*/  NOP ;  /* 0x0000000000007918 */ /* 0x000fe20000000000 */
.L_x_11:
[----:B------:R-:W2:Y:S01]  /*0a40*/  SHFL.IDX PT, R0, R47, RZ, 0x1f ;  /* 0x00001fff2f007589 */ /* 0x000ea200000e0000 */
[----:B------:R-:W-:Y:S01]  /*0a50*/  NOP ;  /* 0x0000000000007918 */ /* 0x000fe20000000000 */
[----:B--2---:R-:W-:-:S13]  /*0a60*/  ISETP.NE.AND P0, PT, R0, 0x3, PT ;  /* 0x000000030000780c */ /* 0x004fda0003f05270 */
[----:B------:R-:W-:Y:S05]  /*0a70*/  @P0 BRA `(.L_x_12) ;  /* 0x0000000000300947 */ /* 0x000fea0003800000 */
[----:B---3--:R-:W2:Y:S01]  /*0a80*/  S2UR UR6, SR_CgaCtaId ;  /* 0x00000000000679c3 */ /* 0x008ea20000008800 */
[----:B------:R-:W-:Y:S01]  /*0a90*/  UMOV UR4, 0x400 ;  /* 0x0000040000047882 */ /* 0x000fe20000000000 */
[----:B------:R-:W-:Y:S01]  /*0aa0*/  UMOV UR5, 0x20 ;  /* 0x0000002000057882 */ /* 0x000fe20000000000 */
[----:B------:R-:W-:Y:S01]  /*0ab0*/  ELECT P0, URZ, PT ;  /* 0x0000000000ff782f */ /* 0x000fe20003800000 */
[----:B--2---:R-:W-:Y:S02]  /*0ac0*/  ULEA UR6, UR6, UR4, 0x18 ;  /* 0x0000000406067291 */ /* 0x004fe4000f8ec0ff */
[----:B------:R-:W-:-:S04]  /*0ad0*/  UIADD3 UR4, UPT, UPT, -UR5, 0x100000, URZ ;  /* 0x0010000005047890 */ /* 0x000fc8000fffe1ff */
[----:B------:R-:W-:Y:S02]  /*0ae0*/  USHF.L.U32 UR5, UR4, 0xb, URZ ;  /* 0x0000000b04057899 */ /* 0x000fe400080006ff */
[----:B------:R-:W-:Y:S01]  /*0af0*/  USHF.L.U32 UR4, UR4, 0x1, URZ ;  /* 0x0000000104047899 */ /* 0x000fe200080006ff */
[----:B------:R-:W2:Y:S11]  /*0b00*/  FENCE.VIEW.ASYNC.S ;  /* 0x00000000000073c6 */ /* 0x000eb60000000000 */
[----:B--2---:R2:W3:Y:S01]  /*0b10*/  SYNCS.EXCH.64 URZ, [UR6+0x140], UR4 ;  /* 0x0001400406ff75b2 */ /* 0x0044e20008000100 */
[----:B------:R2:W1:Y:S01]  /*0b20*/  SYNCS.EXCH.64 URZ, [UR6+0x148], UR4 ;  /* 0x0001480406ff75b2 */ /* 0x0004620008000100 */
[----:B------:R-:W-:Y:S01]  /*0b30*/  NOP ;  /* 0x0000000000007918 */ /* 0x000fe20000000000 */
.L_x_12:
[----:B------:R-:W4:Y:S01]  /*0b40*/  SHFL.IDX PT, R0, R47, RZ, 0x1f ;  /* 0x00001fff2f007589 */ /* 0x000f2200000e0000 */
[----:B------:R-:W-:Y:S01]  /*0b50*/  NOP ;  /* 0x0000000000007918 */ /* 0x000fe20000000000 */
[----:B----4-:R-:W-:-:S13]  /*0b60*/  ISETP.NE.AND P0, PT, R0, 0x4, PT ;  /* 0x000000040000780c */ /* 0x010fda0003f05270 */
[----:B------:R-:W-:Y:S05]  /*0b70*/  @P0 BRA `(.L_x_13) ;  /* 0x00000000004c0947 */ /* 0x000fea0003800000 */
[----:B--2---:R-:W2:Y:S01]  /*0b80*/  S2UR UR5, SR_CgaCtaId ;  /* 0x00000000000579c3 */ /* 0x004ea20000008800 */
[----:B---3--:R-:W-:Y:S01]  /*0b90*/  UMOV UR4, 0x720 ;  /* 0x0000072000047882 */ /* 0x008fe20000000000 */
[----:B------:R-:W-:Y:S01]  /*0ba0*/  UMOV UR6, 0x400 ;  /* 0x0000040000067882 */ /* 0x000fe20000000000 */
[----:B------:R-:W-:Y:S01]  /*0bb0*/  USEL UR4, UR4, 0x620, UP4 ;  /* 0x0000062004047887 */ /* 0x000fe2000a000000 */
[----:B------:R-:W-:Y:S01]  /*0bc0*/  UMOV UR8, 0x1 ;  /* 0x0000000100087882 */ /* 0x000fe20000000000 */
[----:B------:R-:W-:Y:S01]  /*0bd0*/  ELECT P0, URZ, PT ;  /* 0x0000000000ff782f */ /* 0x000fe20003800000 */
[----:B------:R-:W-:-:S04]  /*0be0*/  UIADD3 UR8, UPT, UPT, -UR8, 0x100000, URZ ;  /* 0x0010000008087890 */ /* 0x000fc8000fffe1ff */
[----:B------:R-:W-:Y:S02]  /*0bf0*/  USHF.L.U32 UR9, UR8, 0xb, URZ ;  /* 0x0000000b08097899 */ /* 0x000fe400080006ff */
[----:B------:R-:W-:Y:S02]  /*0c00*/  USHF.L.U32 UR8, UR8, 0x1, URZ ;  /* 0x0000000108087899 */ /* 0x000fe400080006ff */
[----:B--2---:R-:W-:Y:S02]  /*0c10*/  ULEA UR6, UR5, UR6, 0x18 ;  /* 0x0000000605067291 */ /* 0x004fe4000f8ec0ff */
[----:B------:R-:W-:-:S04]  /*0c20*/  UIADD3 UR4, UPT, UPT, -UR4, 0x100000, URZ ;  /* 0x0010000004047890 */ /* 0x000fc8000fffe1ff */
[----:B------:R-:W-:Y:S02]  /*0c30*/  USHF.L.U32 UR5, UR4, 0xb, URZ ;  /* 0x0000000b04057899 */ /* 0x000fe400080006ff */
[----:B------:R-:W-:Y:S01]  /*0c40*/  USHF.L.U32 UR4, UR4, 0x1, URZ ;  /* 0x0000000104047899 */ /* 0x000fe200080006ff */
[----:B------:R-:W2:Y:S03]  /*0c50*/  FENCE.VIEW.ASYNC.S ;  /* 0x00000000000073c6 */ /* 0x000ea60000000000 */
[----:B--2---:R4:W2:Y:S08]  /*0c60*/  SYNCS.EXCH.64 URZ, [UR6+0x150], UR8 ;  /* 0x0001500806ff75b2 */ /* 0x0048b00008000100 */
[----:B------:R4:W3:Y:S01]  /*0c70*/  SYNCS.EXCH.64 URZ, [UR6+0x160], UR4 ;  /* 0x0001600406ff75b2 */ /* 0x0008e20008000100 */
[----:B------:R4:W1:Y:S01]  /*0c80*/  SYNCS.EXCH.64 URZ, [UR6+0x158], UR8 ;  /* 0x0001580806ff75b2 */ /* 0x0008620008000100 */
[----:B------:R4:W1:Y:S02]  /*0c90*/  SYNCS.EXCH.64 URZ, [UR6+0x168], UR4 ;  /* 0x0001680406ff75b2 */ /* 0x0008640008000100 */
[----:B----4-:R-:W-:Y:S01]  /*0ca0*/  NOP ;  /* 0x0000000000007918 */ /* 0x010fe20000000000 */
.L_x_13:
[----:B------:R-:W4:Y:S01]  /*0cb0*/  SHFL.IDX PT, R0, R47, RZ, 0x1f ;  /* 0x00001fff2f007589 */ /* 0x000f2200000e0000 */
[----:B------:R-:W-:Y:S01]  /*0cc0*/  NOP ;  /* 0x0000000000007918 */ /* 0x000fe20000000000 */
[----:B----4-:R-:W-:-:S13]  /*0cd0*/  ISETP.NE.AND P0, PT, R0, 0x5, PT ;  /* 0x000000050000780c */ /* 0x010fda0003f05270 */
[----:B------:R-:W-:Y:S05]  /*0ce0*/  @P0 BRA `(.L_x_14) ;  /* 0x0000000000580947 */ /* 0x000fea0003800000 */
[----:B--2---:R-:W2:Y:S01]  /*0cf0*/  S2UR UR5, SR_CgaCtaId ;  /* 0x00000000000579c3 */ /* 0x004ea20000008800 */
[----:B---3--:R-:W-:Y:S01]  /*0d00*/  UMOV UR4, 0x400 ;  /* 0x0000040000047882 */ /* 0x008fe20000000000 */
        /* <DEDUP_REMOVED lines=9> */
[----:B--2---:R-:W-:Y:S01]  /*0da0*/  ULEA UR4, UR5, UR4, 0x18 ;  /* 0x0000000405047291 */ /* 0x004fe2000f8ec0ff */
[----:B------:R-:W2:Y:S11]  /*0db0*/  FENCE.VIEW.ASYNC.S ;  /* 0x00000000000073c6 */ /* 0x000eb60000000000 */
[----:B--2---:R4:W2:Y:S01]  /*0dc0*/  SYNCS.EXCH.64 URZ, [UR4+0x170], UR6 ;  /* 0x0001700604ff75b2 */ /* 0x0048a20008000100 */
[----:B------:R4:W3:Y:S01]  /*0dd0*/  SYNCS.EXCH.64 URZ, [UR4+0x190], UR8 ;  /* 0x0001900804ff75b2 */ /* 0x0008e20008000100 */
[----:B------:R4:W1:Y:S01]  /*0de0*/  SYNCS.EXCH.64 URZ, [UR4+0x178], UR6 ;  /* 0x0001780604ff75b2 */ /* 0x0008620008000100 */
[----:B------:R4:W1:Y:S01]  /*0df0*/  SYNCS.EXCH.64 URZ, [UR4+0x198], UR8 ;  /* 0x0001980804ff75b2 */ /* 0x0008620008000100 */
[----:B------:R4:W1:Y:S01]  /*0e00*/  SYNCS.EXCH.64 URZ, [UR4+0x180], UR6 ;  /* 0x0001800604ff75b2 */ /* 0x0008620008000100 */
[----:B------:R4:W1:Y:S01]  /*0e10*/  SYNCS.EXCH.64 URZ, [UR4+0x1a0], UR8 ;  /* 0x0001a00804ff75b2 */ /* 0x0008620008000100 */
[----:B------:R4:W1:Y:S01]  /*0e20*/  SYNCS.EXCH.64 URZ, [UR4+0x188], UR6 ;  /* 0x0001880604ff75b2 */ /* 0x0008620008000100 */
[----:B------:R4:W1:Y:S02]  /*0e30*/  SYNCS.EXCH.64 URZ, [UR4+0x1a8], UR8 ;  /* 0x0001a80804ff75b2 */ /* 0x0008640008000100 */
[----:B----4-:R-:W-:Y:S01]  /*0e40*/  NOP ;  /* 0x0000000000007918 */ /* 0x010fe20000000000 */
.L_x_14:
[----:B------:R-:W4:Y:S01]  /*0e50*/  SHFL.IDX PT, R0, R47, RZ, 0x1f ;  /* 0x00001fff2f007589 */ /* 0x000f2200000e0000 */
[----:B------:R-:W-:Y:S01]  /*0e60*/  ISETP.NE.OR P1, PT, RZ, UR20, !P1 ;  /* 0x00000014ff007c0c */ /* 0x000fe2000cf25670 */
[----:B------:R-:W-:Y:S01]  /*0e70*/  NOP ;  /* 0x0000000000007918 */ /* 0x000fe20000000000 */
[----:B----4-:R-:W-:-:S13]  /*0e80*/  ISETP.NE.AND P0, PT, R0, 0x3, PT ;  /* 0x000000030000780c */ /* 0x010fda0003f05270 */
[----:B------:R-:W-:Y:S05]  /*0e90*/  @P0 BRA `(.L_x_15) ;  /* 0x0000000000380947 */ /* 0x000fea0003800000 */
[----:B--2---:R-:W2:Y:S01]  /*0ea0*/  S2UR UR5, SR_CgaCtaId ;  /* 0x00000000000579c3 */ /* 0x004ea20000008800 */
[----:B---3--:R-:W-:Y:S01]  /*0eb0*/  UMOV UR4, 0x400 ;  /* 0x0000040000047882 */ /* 0x008fe20000000000 */
[----:B------:R-:W-:Y:S01]  /*0ec0*/  UMOV UR6, 0x20 ;  /* 0x0000002000067882 */ /* 0x000fe20000000000 */
[----:B------:R-:W-:Y:S01]  /*0ed0*/  ELECT P0, URZ, PT ;  /* 0x0000000000ff782f */ /* 0x000fe20003800000 */
[----:B------:R-:W-:-:S04]  /*0ee0*/  UIADD3 UR6, UPT, UPT, -UR6, 0x100000, URZ ;  /* 0x0010000006067890 */ /* 0x000fc8000fffe1ff */
[----:B------:R-:W-:Y:S02]  /*0ef0*/  USHF.L.U32 UR7, UR6, 0xb, URZ ;  /* 0x0000000b06077899 */ /* 0x000fe400080006ff */
[----:B------:R-:W-:Y:S02]  /*0f00*/  USHF.L.U32 UR6, UR6, 0x1, URZ ;  /* 0x0000000106067899 */ /* 0x000fe400080006ff */
[----:B--2---:R-:W-:Y:S01]  /*0f10*/  ULEA UR4, UR5, UR4, 0x18 ;  /* 0x0000000405047291 */ /* 0x004fe2000f8ec0ff */
[----:B------:R-:W2:Y:S11]  /*0f20*/  FENCE.VIEW.ASYNC.S ;  /* 0x00000000000073c6 */ /* 0x000eb60000000000 */
[----:B--2---:R4:W2:Y:S01]  /*0f30*/  SYNCS.EXCH.64 URZ, [UR4+0x1b0], UR6 ;  /* 0x0001b00604ff75b2 */ /* 0x0048a20008000100 */
[----:B------:R4:W3:Y:S01]  /*0f40*/  SYNCS.EXCH.64 URZ, [UR4+0x1c0], UR6 ;  /* 0x0001c00604ff75b2 */ /* 0x0008e20008000100 */
[----:B------:R4:W1:Y:S01]  /*0f50*/  SYNCS.EXCH.64 URZ, [UR4+0x1b8], UR6 ;  /* 0x0001b80604ff75b2 */ /* 0x0008620008000100 */
[----:B------:R4:W1:Y:S02]  /*0f60*/  SYNCS.EXCH.64 URZ, [UR4+0x1c8], UR6 ;  /* 0x0001c80604ff75b2 */ /* 0x0008640008000100 */
[----:B----4-:R-:W-:Y:S01]  /*0f70*/  NOP ;  /* 0x0000000000007918 */ /* 0x010fe20000000000 */
.L_x_15:
[----:B---3--:R-:W3:Y:S01]  /*0f80*/  S2UR UR7, SR_CgaCtaId ;  /* 0x00000000000779c3 */ /* 0x008ee20000008800 */
[----:B------:R-:W-:Y:S01]  /*0f90*/  VOTEU.ALL UP0, P1 ;  /* 0x0000000000ff7886 */ /* 0x000fe20000800000 */
[----:B--2---:R-:W-:Y:S01]  /*0fa0*/  UMOV UR4, 0x20 ;  /* 0x0000002000047882 */ /* 0x004fe20000000000 */
[----:B------:R-:W-:Y:S01]  /*0fb0*/  NOP ;  /* 0x0000000000007918 */ /* 0x000fe20000000000 */
[----:B------:R-:W-:Y:S01]  /*0fc0*/  LOP3.LUT R3, R58, 0x1f, RZ, 0xc0, !PT ;  /* 0x0000001f3a037812 */ /* 0x000fe200078ec0ff */
[----:B------:R-:W-:Y:S01]  /*0fd0*/  UISETP.NE.AND UP5, UPT, UR20, URZ, UPT ;  /* 0x000000ff1400728c */ /* 0x000fe2000bfa5270 */
[----:B------:R-:W-:Y:S01]  /*0fe0*/  @!UP0 UMOV UR6, 0x400 ;  /* 0x0000040000068882 */ /* 0x000fe20000000000 */
[----:B------:R-:W-:-:S04]  /*0ff0*/  @!UP0 UIADD3 UR4, UPT, UPT, -UR4, 0x100000, URZ ;  /* 0x0010000004048890 */ /* 0x000fc8000fffe1ff */
[----:B------:R-:W-:Y:S02]  /*1000*/  @!UP0 USHF.L.U32 UR5, UR4, 0xb, URZ ;  /* 0x0000000b04058899 */ /* 0x000fe400080006ff */
[----:B------:R-:W-:Y:S02]  /*1010*/  @!UP0 USHF.L.U32 UR4, UR4, 0x1, URZ ;  /* 0x0000000104048899 */ /* 0x000fe400080006ff */
[----:B---3--:R-:W-:Y:S01]  /*1020*/  @!UP0 ULEA UR6, UR7, UR6, 0x18 ;  /* 0x0000000607068291 */ /* 0x008fe2000f8ec0ff */
[----:B------:R-:W2:Y:S01]  /*1030*/  LDCU UR7, c[0x0][0x36c] ;  /* 0x00006d80ff0777ac */ /* 0x000ea20008000800 */
[----:B------:R-:W-:Y:S01]  /*1040*/  VOTEU.ALL UP0, P1 ;  /* 0x0000000000ff7886 */ /* 0x000fe20000800000 */
[----:B------:R-:W3:Y:S09]  /*1050*/  FENCE.VIEW.ASYNC.S ;  /* 0x00000000000073c6 */ /* 0x000ef20000000000 */
[----:B---3--:R3:W4:Y:S01]  /*1060*/  @!UP0 SYNCS.EXCH.64 URZ, [UR6+0x1d0], UR4 ;  /* 0x0001d00406ff85b2 */ /* 0x0087220008000100 */
[----:B--2---:R-:W-:-:S09]  /*1070*/  UISETP.EQ.U32.AND UP6, UPT, UR7, 0x1, UPT ;  /* 0x000000010700788c */ /* 0x004fd2000bfc2070 */
[----:B---3--:R-:W-:Y:S05]  /*1080*/  BRA.U !UP6, `(.L_x_16) ;  /* 0x000000010e087547 */ /* 0x008fea000b800000 */
[----:B-1--4-:R-:W-:Y:S01]  /*1090*/  UCGABAR_ARV ;  /* 0x00000000000079c7 */ /* 0x012fe20008000000 */
[----:B------:R-:W-:Y:S05]  /*10a0*/  BRA `(.L_x_17) ;  /* 0x0000000000047947 */ /* 0x000fea0003800000 */
.L_x_16:
[----:B-1--4-:R-:W-:Y:S01]  /*10b0*/  NOP ;  /* 0x0000000000007918 */ /* 0x012fe20000000000 */
.L_x_17:
[----:B------:R-:W1:Y:S01]  /*10c0*/  S2UR UR23, SR_CTAID.X ;  /* 0x00000000001779c3 */ /* 0x000e620000002500 */
[----:B------:R-:W-:-:S05]  /*10d0*/  CS2R.32 R51, SR_CgaSize ;  /* 0x0000000000337805 */ /* 0x000fca0000008a00 */
[----:B------:R-:W-:-:S05]  /*10e0*/  IMAD R51, R51, -0xa0, RZ ;  /* 0xffffff6033337824 */ /* 0x000fca00078e02ff */
[----:B------:R-:W-:-:S14]  /*10f0*/  R2UR UR5, R51 ;  /* 0x00000000330572ca */ /* 0x000fdc00000e0000 */
[----:B------:R-:W2:Y:S01]  /*1100*/  LDCU UR5, c[0x0][UR5+0x2b0] ;  /* 0x00005600050577ac */ /* 0x000ea20008000800 */
[----:B------:R-:W-:-:S05]  /*1110*/  CS2R.32 R51, SR_CgaSize ;  /* 0x0000000000337805 */ /* 0x000fca0000008a00 */
[----:B------:R-:W-:-:S05]  /*1120*/  IMAD R51, R51, -0xa0, RZ ;  /* 0xffffff6033337824 */ /* 0x000fca00078e02ff */
[----:B------:R-:W-:-:S14]  /*1130*/  R2UR UR4, R51 ;  /* 0x00000000330472ca */ /* 0x000fdc00000e0000 */
[----:B------:R-:W3:Y:S01]  /*1140*/  LDCU UR4, c[0x0][UR4+0x2b4] ;  /* 0x00005680040477ac */ /* 0x000ee20008000800 */
[----:B------:R-:W4:Y:S01]  /*1150*/  S2UR UR33, SR_CTAID.Y ;  /* 0x00000000002179c3 */ /* 0x000f220000002600 */
[----:B------:R-:W-:-:S05]  /*1160*/  CS2R.32 R51, SR_CgaSize ;  /* 0x0000000000337805 */ /* 0x000fca0000008a00 */
[----:B------:R-:W-:-:S05]  /*1170*/  IMAD R51, R51, -0xa0, RZ ;  /* 0xffffff6033337824 */ /* 0x000fca00078e02ff */
[----:B------:R-:W-:-:S14]  /*1180*/  R2UR UR7, R51 ;  /* 0x00000000330772ca */ /* 0x000fdc00000e0000 */
[----:B------:R-:W3:Y:S01]  /*1190*/  LDCU UR7, c[0x0][UR7+0x2a0] ;  /* 0x00005400070777ac */ /* 0x000ee20008000800 */
[----:B------:R-:W-:-:S05]  /*11a0*/  CS2R.32 R51, SR_CgaSize ;  /* 0x0000000000337805 */ /* 0x000fca0000008a00 */
[----:B------:R-:W-:-:S05]  /*11b0*/  IMAD R51, R51, -0xa0, RZ ;  /* 0xffffff6033337824 */ /* 0x000fca00078e02ff */
[----:B------:R-:W-:-:S14]  /*11c0*/  R2UR UR8, R51 ;  /* 0x00000000330872ca */ /* 0x000fdc00000e0000 */
[----:B------:R-:W3:Y:S01]  /*11d0*/  LDCU UR8, c[0x0][UR8+0x2a4] ;  /* 0x00005480080877ac */ /* 0x000ee20008000800 */
[----:B------:R-:W3:Y:S01]  /*11e0*/  S2UR UR9, SR_CgaCtaId ;  /* 0x00000000000979c3 */ /* 0x000ee20000008800 */
[----:B------:R-:W-:Y:S01]  /*11f0*/  UISETP.GT.U32.AND UP0, UPT, UR46, 0xffff, UPT ;  /* 0x0000ffff2e00788c */ /* 0x000fe2000bf04070 */
[----:B------:R-:W3:Y:S01]  /*1200*/  LDCU UR21, c[0x0][0xb24] ;  /* 0x00016480ff1577ac */ /* 0x000ee20008000800 */
[----:B------:R-:W3:Y:S01]  /*1210*/  LDCU UR42, c[0x0][0xb24] ;  /* 0x00016480ff2a77ac */ /* 0x000ee20008000800 */
[----:B-1----:R-:W-:Y:S01]  /*1220*/  I2FP.F32.U32 R2, UR23 ;  /* 0x0000001700027c45 */ /* 0x002fe20008201000 */
[----:B------:R-:W1:Y:S04]  /*1230*/  LDCU UR26, c[0x0][0xb30] ;  /* 0x00016600ff1a77ac */ /* 0x000e680008000800 */
[----:B--2---:R-:W-:Y:S01]  /*1240*/  FMUL R2, R2, UR5 ;  /* 0x0000000502027c20 */ /* 0x004fe20008400000 */
[----:B------:R-:W-:Y:S01]  /*1250*/  USEL UR5, UR46, 0xffff, !UP0 ;  /* 0x0000ffff2e057887 */ /* 0x000fe2000c000000 */
[----:B----4-:R-:W-:-:S04]  /*1260*/  I2FP.F32.U32 R0, UR33 ;  /* 0x0000002100007c45 */ /* 0x010fc80008201000 */
[----:B------:R-:W2:Y:S01]  /*1270*/  F2I.U32.TRUNC.NTZ R2, R2 ;  /* 0x0000000200027305 */ /* 0x000ea2000020f000 */
[----:B------:R-:W-:Y:S01]  /*1280*/  ULOP3.LUT UR24, UR5, 0xffff, URZ, 0xc0, !UPT ;  /* 0x0000ffff05187892 */ /* 0x000fe2000f8ec0ff */
[----:B---3--:R-:W-:Y:S01]  /*1290*/  FMUL R0, R0, UR4 ;  /* 0x0000000400007c20 */ /* 0x008fe20008400000 */
[----:B------:R-:W-:-:S05]  /*12a0*/  USHF.L.U32 UR28, UR9, 0x8, URZ ;  /* 0x00000008091c7899 */ /* 0x000fca00080006ff */
[----:B------:R-:W3:Y:S01]  /*12b0*/  F2I.U32.TRUNC.NTZ R0, R0 ;  /* 0x0000000000007305 */ /* 0x000ee2000020f000 */
[----:B--2---:R-:W-:Y:S02]  /*12c0*/  R2UR UR4, R2 ;  /* 0x00000000020472ca */ /* 0x004fe400000e0000 */
[----:B------:R-:W-:Y:S02]  /*12d0*/  PRMT R2, RZ, 0x7610, R2 ;  /* 0x00007610ff027816 */ /* 0x000fe40000000002 */
[----:B---3--:R-:W-:Y:S02]  /*12e0*/  R2UR UR6, R0 ;  /* 0x00000000000672ca */ /* 0x008fe400000e0000 */
[----:B------:R-:W-:-:S07]  /*12f0*/  PRMT R0, RZ, 0x7610, R0 ;  /* 0x00007610ff007816 */ /* 0x000fce0000000000 */
[----:B------:R-:W-:-:S04]  /*1300*/  UIADD3 UR5, UPT, UPT, -UR4, URZ, URZ ;  /* 0x000000ff04057290 */ /* 0x000fc8000fffe1ff */
[----:B------:R-:W-:Y:S02]  /*1310*/  UIMAD UR5, UR7, UR5, UR23 ;  /* 0x00000005070572a4 */ /* 0x000fe4000f8e0217 */
[----:B------:R-:W-:-:S04]  /*1320*/  UIADD3 UR4, UPT, UPT, -UR6, URZ, URZ ;  /* 0x000000ff06047290 */ /* 0x000fc8000fffe1ff */
[----:B------:R-:W-:Y:S01]  /*1330*/  IMAD.U32 R51, RZ, RZ, UR5 ;  /* 0x00000005ff337e24 */ /* 0x000fe2000f8e00ff */
[----:B------:R-:W-:-:S06]  /*1340*/  UIMAD UR4, UR8, UR4, UR33 ;  /* 0x00000004080472a4 */ /* 0x000fcc000f8e0221 */
[----:B------:R-:W-:Y:S01]  /*1350*/  IMAD.U32 R50, RZ, RZ, UR4 ;  /* 0x00000004ff327e24 */ /* 0x000fe2000f8e00ff */
[----:B-1----:R-:W-:Y:S06]  /*1360*/  BRA.U UP5, `(.L_x_18) ;  /* 0x00000001056c7547 */ /* 0x002fec000b800000 */
[----:B------:R-:W-:Y:S02]  /*1370*/  R2UR UR4, R50 ;  /* 0x00000000320472ca */ /* 0x000fe400000e0000 */
[----:B------:R-:W-:-:S11]  /*1380*/  R2UR UR10, R51 ;  /* 0x00000000330a72ca */ /* 0x000fd600000e0000 */
[----:B------:R-:W-:Y:S02]  /*1390*/  UISETP.NE.AND UP0, UPT, UR4, URZ, UPT ;  /* 0x000000ff0400728c */ /* 0x000fe4000bf05270 */
[----:B------:R-:W-:Y:S02]  /*13a0*/  ULOP3.LUT UR4, UR10, 0x2, URZ, 0x3c, !UPT ;  /* 0x000000020a047892 */ /* 0x000fe4000f8e3cff */
[----:B------:R-:W-:Y:S02]  /*13b0*/  UISETP.GT.U32.AND UP2, UPT, UR10, 0x1, UP0 ;  /* 0x000000010a00788c */ /* 0x000fe40008744070 */
[----:B------:R-:W-:Y:S02]  /*13c0*/  ULOP3.LUT UR5, UR10, 0x4, URZ, 0x3c, !UPT ;  /* 0x000000040a057892 */ /* 0x000fe4000f8e3cff */
[----:B------:R-:W-:Y:S02]  /*13d0*/  USEL UR8, URZ, 0x1, UP2 ;  /* 0x00000001ff087887 */ /* 0x000fe40009000000 */
[----:B------:R-:W-:-:S02]  /*13e0*/  USEL UR7, URZ, 0x2, UP2 ;  /* 0x00000002ff077887 */ /* 0x000fc40009000000 */
[----:B------:R-:W-:Y:S02]  /*13f0*/  UISETP.GT.U32.AND UP2, UPT, UR4, 0x1, UP0 ;  /* 0x000000010400788c */ /* 0x000fe40008744070 */
[----:B------:R-:W-:Y:S02]  /*1400*/  ULOP3.LUT UR4, UR10, 0x6, URZ, 0x3c, !UPT ;  /* 0x000000060a047892 */ /* 0x000fe4000f8e3cff */
[----:B------:R-:W-:Y:S02]  /*1410*/  USEL UR6, URZ, 0x4, UP2 ;  /* 0x00000004ff067887 */ /* 0x000fe40009000000 */
[----:B------:R-:W-:Y:S02]  /*1420*/  USEL UR9, URZ, 0x8, UP2 ;  /* 0x00000008ff097887 */ /* 0x000fe40009000000 */
[----:B------:R-:W-:Y:S02]  /*1430*/  UISETP.GT.U32.AND UP2, UPT, UR5, 0x1, UP0 ;  /* 0x000000010500788c */ /* 0x000fe40008744070 */
[----:B------:R-:W-:-:S02]  /*1440*/  UISETP.GT.U32.AND UP0, UPT, UR4, 0x1, UP0 ;  /* 0x000000010400788c */ /* 0x000fc40008704070 */
[----:B------:R-:W-:Y:S02]  /*1450*/  USEL UR4, URZ, 0x10, UP2 ;  /* 0x00000010ff047887 */ /* 0x000fe40009000000 */
[----:B------:R-:W-:Y:S02]  /*1460*/  UIADD3 UR5, UPT, UPT, UR6, UR7, UR8 ;  /* 0x0000000706057290 */ /* 0x000fe4000fffe008 */
[----:B------:R-:W-:Y:S02]  /*1470*/  USEL UR7, URZ, 0x40, UP0 ;  /* 0x00000040ff077887 */ /* 0x000fe40008000000 */
[----:B------:R-:W-:Y:S02]  /*1480*/  USEL UR8, URZ, 0x20, UP2 ;  /* 0x00000020ff087887 */ /* 0x000fe40009000000 */
[----:B------:R-:W-:Y:S02]  /*1490*/  UIADD3 UR5, UPT, UPT, UR4, UR5, UR9 ;  /* 0x0000000504057290 */ /* 0x000fe4000fffe009 */
[----:B------:R-:W-:-:S02]  /*14a0*/  ULOP3.LUT UR4, UR10, 0xfffffffe, URZ, 0xc0, !UPT ;  /* 0xfffffffe0a047892 */ /* 0x000fc4000f8ec0ff */
[----:B------:R-:W-:Y:S02]  /*14b0*/  USEL UR6, URZ, 0x80, UP0 ;  /* 0x00000080ff067887 */ /* 0x000fe40008000000 */
[----:B------:R-:W-:-:S03]  /*14c0*/  UIADD3 UR5, UPT, UPT, UR7, UR5, UR8 ;  /* 0x0000000507057290 */ /* 0x000fc6000fffe008 */
[----:B------:R-:W-:Y:S01]  /*14d0*/  UMOV UR7, 0x3 ;  /* 0x0000000300077882 */ /* 0x000fe20000000000 */
[----:B------:R-:W-:Y:S02]  /*14e0*/  UIADD3 UR5, UPT, UPT, UR5, UR6, URZ ;  /* 0x0000000605057290 */ /* 0x000fe4000fffe0ff */
[----:B------:R-:W-:-:S04]  /*14f0*/  USHF.L.U32 UR4, UR7, UR4, URZ ;  /* 0x0000000407047299 */ /* 0x000fc800080006ff */
[----:B------:R-:W-:Y:S02]  /*1500*/  IMAD.U32 R2, RZ, RZ, UR5 ;  /* 0x00000005ff027e24 */ /* 0x000fe4000f8e00ff */
[----:B------:R-:W-:-:S07]  /*1510*/  IMAD.U32 R0, RZ, RZ, UR4 ;  /* 0x00000004ff007e24 */ /* 0x000fce000f8e00ff */
.L_x_18:
[----:B------:R-:W1:Y:S01]  /*1520*/  S2UR UR36, SR_CTAID.Z ;  /* 0x00000000002479c3 */ /* 0x000e620000002700 */
[----:B------:R-:W-:Y:S01]  /*1530*/  UISETP.GE.AND UP0, UPT, UR21, 0x1, UPT ;  /* 0x000000011500788c */ /* 0x000fe2000bf06270 */
[----:B------:R-:W-:Y:S01]  /*1540*/  UMOV UR27, 0x55 ;  /* 0x00000055001b7882 */ /* 0x000fe20000000000 */
[----:B------:R-:W-:-:S07]  /*1550*/  UMOV UR32, UR23 ;  /* 0x0000001700207c82 */ /* 0x000fce0008000000 */
[----:B------:R-:W-:Y:S05]  /*1560*/  BRA.U !UP0, `(.L_x_19) ;  /* 0x0000000108d47547 */ /* 0x000fea000b800000 */
[----:B------:R-:W2:Y:S01]  /*1570*/  LDCU.128 UR16, c[0x0][0xb10] ;  /* 0x00016200ff1077ac */ /* 0x000ea20008000c00 */
[----:B------:R-:W3:Y:S01]  /*1580*/  LDCU UR13, c[0x0][0x370] ;  /* 0x00006e00ff0d77ac */ /* 0x000ee20008000800 */
[----:B------:R-:W4:Y:S01]  /*1590*/  LDCU UR8, c[0x0][0x374] ;  /* 0x00006e80ff0877ac */ /* 0x000f220008000800 */
[----:B------:R-:W1:Y:S01]  /*15a0*/  LDCU UR22, c[0x0][0xb0c] ;  /* 0x00016180ff1677ac */ /* 0x000e620008000800 */
[----:B------:R-:W1:Y:S01]  /*15b0*/  LDCU UR25, c[0x0][0xb20] ;  /* 0x00016400ff1977ac */ /* 0x000e620008000800 */
[----:B--2---:R-:W-:Y:S01]  /*15c0*/  UIMAD.WIDE.U32 UR4, UR23, UR16, URZ ;  /* 0x00000010170472a5 */ /* 0x004fe2000f8e00ff */
[----:B------:R-:W2:Y:S01]  /*15d0*/  LDCU.64 UR14, c[0x0][0xb28] ;  /* 0x00016500ff0e77ac */ /* 0x000ea20008000a00 */
[----:B------:R-:W-:-:S05]  /*15e0*/  UISETP.NE.AND UP3, UPT, UR18, 0x1, UPT ;  /* 0x000000011200788c */ /* 0x000fca000bf65270 */
[----:B------:R-:W-:Y:S01]  /*15f0*/  UMOV UR4, UR5 ;  /* 0x0000000500047c82 */ /* 0x000fe20008000000 */
[----:B---3--:R-:W-:Y:S02]  /*1600*/  UIMAD.WIDE.U32 UR6, UR13, UR16, URZ ;  /* 0x000000100d0672a5 */ /* 0x008fe4000f8e00ff */
[----:B------:R-:W-:Y:S02]  /*1610*/  USHF.R.U32.HI UR9, URZ, UR17, UR4 ;  /* 0x00000011ff097299 */ /* 0x000fe40008011604 */
[----:B----4-:R-:W-:Y:S02]  /*1620*/  UIMAD.WIDE.U32 UR4, UR8, UR19, URZ ;  /* 0x00000013080472a5 */ /* 0x010fe4000f8e00ff */
[----:B-1----:R-:W-:Y:S01]  /*1630*/  UISETP.NE.AND UP0, UPT, UR22, 0x1, UPT ;  /* 0x000000011600788c */ /* 0x002fe2000bf05270 */
[----:B------:R-:W-:Y:S01]  /*1640*/  UMOV UR6, UR7 ;  /* 0x0000000700067c82 */ /* 0x000fe20008000000 */
[----:B------:R-:W-:-:S03]  /*1650*/  UISETP.NE.AND UP2, UPT, UR21, 0x1, UPT ;  /* 0x000000011500788c */ /* 0x000fc6000bf45270 */
[----:B------:R-:W-:Y:S01]  /*1660*/  UMOV UR4, UR5 ;  /* 0x0000000500047c82 */ /* 0x000fe20008000000 */
[----:B------:R-:W-:Y:S02]  /*1670*/  USEL UR12, UR23, UR9, !UP0 ;  /* 0x00000009170c7287 */ /* 0x000fe4000c000000 */
[----:B------:R-:W-:Y:S02]  /*1680*/  @UP3 USHF.R.U32.HI UR8, URZ, UR25, UR4 ;  /* 0x00000019ff083299 */ /* 0x000fe40008011604 */
[----:B------:R-:W-:Y:S02]  /*1690*/  UIADD3 UR32, UPT, UPT, -UR12, URZ, URZ ;  /* 0x000000ff0c207290 */ /* 0x000fe4000fffe1ff */
[----:B------:R-:W-:Y:S02]  /*16a0*/  @UP0 USHF.R.U32.HI UR13, URZ, UR17, UR6 ;  /* 0x00000011ff0d0299 */ /* 0x000fe40008011606 */
[----:B------:R-:W-:Y:S02]  /*16b0*/  UIMAD.WIDE.U32 UR6, UR33, UR19, URZ ;  /* 0x00000013210672a5 */ /* 0x000fe4000f8e00ff */
[----:B--2---:R-:W-:-:S02]  /*16c0*/  UIMAD.WIDE.U32 UR4, UR8, UR14, URZ ;  /* 0x0000000e080472a5 */ /* 0x004fc4000f8e00ff */
[----:B------:R-:W-:Y:S02]  /*16d0*/  UIMAD.WIDE.U32 UR10, UR13, UR14, URZ ;  /* 0x0000000e0d0a72a5 */ /* 0x000fe4000f8e00ff */
[----:B------:R-:W-:Y:S01]  /*16e0*/  UIMAD UR32, UR22, UR32, UR23 ;  /* 0x00000020162072a4 */ /* 0x000fe2000f8e0217 */
[----:B------:R-:W-:Y:S02]  /*16f0*/  UMOV UR6, UR7 ;  /* 0x0000000700067c82 */ /* 0x000fe40008000000 */
[----:B------:R-:W-:Y:S01]  /*1700*/  UMOV UR4, UR5 ;  /* 0x0000000500047c82 */ /* 0x000fe20008000000 */
[----:B------:R-:W-:Y:S02]  /*1710*/  USHF.R.U32.HI UR6, URZ, UR25, UR6 ;  /* 0x00000019ff067299 */ /* 0x000fe40008011606 */
[----:B------:R-:W-:Y:S01]  /*1720*/  @UP2 USHF.R.U32.HI UR8, URZ, UR15, UR4 ;  /* 0x0000000fff082299 */ /* 0x000fe20008011604 */
[----:B------:R-:W-:Y:S01]  /*1730*/  UMOV UR5, UR11 ;  /* 0x0000000b00057c82 */ /* 0x000fe20008000000 */
[----:B------:R-:W-:-:S02]  /*1740*/  USEL UR4, UR33, UR6, !UP3 ;  /* 0x0000000621047287 */ /* 0x000fc4000d800000 */
[----:B------:R-:W-:Y:S02]  /*1750*/  @UP2 USHF.R.U32.HI UR13, URZ, UR15, UR5 ;  /* 0x0000000fff0d2299 */ /* 0x000fe40008011605 */
[----:B------:R-:W-:Y:S02]  /*1760*/  UIMAD UR5, UR8, UR21, URZ ;  /* 0x00000015080572a4 */ /* 0x000fe4000f8e02ff */
[----:B------:R-:W-:Y:S02]  /*1770*/  UIMAD UR8, UR13, UR21, URZ ;  /* 0x000000150d0872a4 */ /* 0x000fe4000f8e02ff */
[----:B------:R-:W-:Y:S02]  /*1780*/  UISETP.GE.AND UP0, UPT, UR4, UR5, UPT ;  /* 0x000000050400728c */ /* 0x000fe4000bf06270 */
[----:B------:R-:W-:Y:S02]  /*1790*/  UIMAD.WIDE.U32 UR6, UR4, UR14, URZ ;  /* 0x0000000e040672a5 */ /* 0x000fe4000f8e00ff */
[----:B------:R-:W-:-:S02]  /*17a0*/  UISETP.GE.OR UP0, UPT, UR12, UR8, UP0 ;  /* 0x000000080c00728c */ /* 0x000fc40008706670 */
[----:B------:R-:W-:-:S03]  /*17b0*/  UIMAD.WIDE.U32 UR8, UR12, UR14, URZ ;  /* 0x0000000e0c0872a5 */ /* 0x000fc6000f8e00ff */
[----:B------:R-:W-:Y:S01]  /*17c0*/  UMOV UR6, UR7 ;  /* 0x0000000700067c82 */ /* 0x000fe20008000000 */
[----:B------:R-:W-:Y:S02]  /*17d0*/  UIADD3 UR7, UPT, UPT, -UR4, URZ, URZ ;  /* 0x000000ff04077290 */ /* 0x000fe4000fffe1ff */
[----:B------:R-:W-:Y:S02]  /*17e0*/  USHF.R.U32.HI UR6, URZ, UR15, UR6 ;  /* 0x0000000fff067299 */ /* 0x000fe40008011606 */
[----:B------:R-:W-:Y:S02]  /*17f0*/  UIMAD UR33, UR18, UR7, UR33 ;  /* 0x00000007122172a4 */ /* 0x000fe4000f8e0221 */
[----:B------:R-:W-:Y:S01]  /*1800*/  USEL UR6, UR4, UR6, !UP2 ;  /* 0x0000000604067287 */ /* 0x000fe2000d000000 */
[----:B------:R-:W-:Y:S02]  /*1810*/  @!UP0 UMOV UR5, UR9 ;  /* 0x0000000900058c82 */ /* 0x000fe40008000000 */
[----:B------:R-:W-:-:S02]  /*1820*/  @!UP0 USHF.R.U32.HI UR5, URZ, UR15, UR5 ;  /* 0x0000000fff058299 */ /* 0x000fc40008011605 */
[----:B------:R-:W-:Y:S02]  /*1830*/  UIADD3 UR7, UPT, UPT, -UR6, URZ, URZ ;  /* 0x000000ff06077290 */ /* 0x000fe4000fffe1ff */
[----:B------:R-:W-:Y:S02]  /*1840*/  @!UP0 USEL UR5, UR12, UR5, !UP2 ;  /* 0x000000050c058287 */ /* 0x000fe4000d000000 */
[----:B------:R-:W-:Y:S02]  /*1850*/  UIMAD UR7, UR21, UR7, UR4 ;  /* 0x00000007150772a4 */ /* 0x000fe4000f8e0204 */
[----:B------:R-:W-:Y:S02]  /*1860*/  @!UP0 UIADD3 UR6, UPT, UPT, UR6, -UR5, URZ ;  /* 0x8000000506068290 */ /* 0x000fe4000fffe0ff */
[----:B------:R-:W-:Y:S02]  /*1870*/  @!UP0 UIMAD UR7, UR7, UR13, UR5 ;  /* 0x0000000d070782a4 */ /* 0x000fe4000f8e0205 */
[----:B------:R-:W-:-:S04]  /*1880*/  @!UP0 UIMAD UR4, UR6, UR21, UR12 ;  /* 0x00000015060482a4 */ /* 0x000fc8000f8e020c */
[----:B------:R-:W-:Y:S01]  /*1890*/  UIMAD UR33, UR4, UR18, UR33 ;  /* 0x00000012042172a4 */ /* 0x000fe2000f8e0221 */
[----:B------:R-:W-:Y:S02]  /*18a0*/  @!UP0 UMOV UR12, UR7 ;  /* 0x00000007000c8c82 */ /* 0x000fe40008000000 */
[----:B------:R-:W-:-:S12]  /*18b0*/  UIMAD UR32, UR12, UR22, UR32 ;  /* 0x000000160c2072a4 */ /* 0x000fd8000f8e0220 */
.L_x_19:
[----:B------:R-:W-:Y:S02]  /*18c0*/  UISETP.NE.AND UP2, UPT, UR26, 0x1, UPT ;  /* 0x000000011a00788c */ /* 0x000fe4000bf45270 */
[----:B------:R-:W-:Y:S02]  /*18d0*/  UISETP.NE.AND UP0, UPT, UR20, 0x2, UPT ;  /* 0x000000021400788c */ /* 0x000fe4000bf05270 */
[----:B------:R-:W-:Y:S02]  /*18e0*/  ULOP3.LUT UR28, UR28, 0x600, URZ, 0xc0, !UPT ;  /* 0x000006001c1c7892 */ /* 0x000fe4000f8ec0ff */
[----:B------:R-:W-:-:S03]  /*18f0*/  USHF.L.U32 UR24, UR27, UR24, URZ ;  /* 0x000000181b187299 */ /* 0x000fc600080006ff */
[----:B------:R-:W-:Y:S09]  /*1900*/  BRA.U UP2, `(.L_x_20) ;  /* 0x0000000102407547 */ /* 0x000ff2000b800000 */
[----:B------:R-:W2:Y:S01]  /*1910*/  LDCU.128 UR8, c[0x0][0xb10] ;  /* 0x00016200ff0877ac */ /* 0x000ea20008000c00 */
[----:B------:R-:W3:Y:S01]  /*1920*/  LDCU UR12, c[0x0][0xb0c] ;  /* 0x00016180ff0c77ac */ /* 0x000ee20008000800 */
[----:B------:R-:W4:Y:S01]  /*1930*/  LDCU UR13, c[0x0][0xb20] ;  /* 0x00016400ff0d77ac */ /* 0x000f220008000800 */
[----:B--2---:R-:W-:Y:S02]  /*1940*/  UIMAD.WIDE.U32 UR4, UR32, UR8, URZ ;  /* 0x00000008200472a5 */ /* 0x004fe4000f8e00ff */
[----:B------:R-:W-:Y:S02]  /*1950*/  UIMAD.WIDE.U32 UR6, UR33, UR11, URZ ;  /* 0x0000000b210672a5 */ /* 0x000fe4000f8e00ff */
[----:B---3--:R-:W-:Y:S02]  /*1960*/  UISETP.NE.AND UP2, UPT, UR12, 0x1, UPT ;  /* 0x000000010c00788c */ /* 0x008fe4000bf45270 */
[----:B------:R-:W-:-:S03]  /*1970*/  USHF.R.U32.HI UR5, URZ, UR9, UR5 ;  /* 0x00000009ff057299 */ /* 0x000fc60008011605 */
[----:B------:R-:W-:Y:S01]  /*1980*/  UMOV UR4, UR7 ;  /* 0x0000000700047c82 */ /* 0x000fe20008000000 */
[----:B------:R-:W-:Y:S02]  /*1990*/  USEL UR5, UR32, UR5, !UP2 ;  /* 0x0000000520057287 */ /* 0x000fe4000d000000 */
[----:B------:R-:W-:Y:S02]  /*19a0*/  UISETP.NE.AND UP2, UPT, UR10, 0x1, UPT ;  /* 0x000000010a00788c */ /* 0x000fe4000bf45270 */
[----:B----4-:R-:W-:-:S04]  /*19b0*/  USHF.R.U32.HI UR4, URZ, UR13, UR4 ;  /* 0x0000000dff047299 */ /* 0x010fc80008011604 */
[----:B------:R-:W-:-:S04]  /*19c0*/  USEL UR4, UR33, UR4, !UP2 ;  /* 0x0000000421047287 */ /* 0x000fc8000d000000 */
[----:B------:R-:W-:Y:S02]  /*19d0*/  UIADD3 UR6, UPT, UPT, -UR4, UR5, URZ ;  /* 0x0000000504067290 */ /* 0x000fe4000fffe1ff */
[----:B------:R-:W-:Y:S02]  /*19e0*/  UIADD3 UR4, UPT, UPT, UR4, -UR5, URZ ;  /* 0x8000000504047290 */ /* 0x000fe4000fffe0ff */
[----:B------:R-:W-:Y:S02]  /*19f0*/  UIMAD UR33, UR6, UR10, UR33 ;  /* 0x0000000a062172a4 */ /* 0x000fe4000f8e0221 */
[----:B------:R-:W-:-:S12]  /*1a00*/  UIMAD UR32, UR4, UR12, UR32 ;  /* 0x0000000c042072a4 */ /* 0x000fd8000f8e0220 */
.L_x_20:
[----:B------:R-:W-:Y:S05]  /*1a10*/  BRA.U !UP6, `(.L_x_21) ;  /* 0x000000010e0c7547 */ /* 0x000fea000b800000 */
[----:B------:R-:W-:Y:S01]  /*1a20*/  UCGABAR_WAIT ;  /* 0x0000000000007dc7 */ /* 0x000fe20008000000 */
[----:B------:R-:W-:Y:S01]  /*1a30*/  CCTL.IVALL ;  /* 0x00000000ff00798f */ /* 0x000fe20002000000 */
[----:B------:R-:W-:Y:S05]  /*1a40*/  BRA `(.L_x_22) ;  /* 0x0000000000047947 */ /* 0x000fea0003800000 */
.L_x_21:
[----:B------:R-:W-:Y:S06]  /*1a50*/  BAR.SYNC.DEFER_BLOCKING 0x0 ;  /* 0x0000000000007b1d */ /* 0x000fec0000010000 */
.L_x_22:
[----:B------:R-:W-:Y:S05]  /*1a60*/  BRA.U UP0, `(.L_x_23) ;  /* 0x0000001900c07547 */ /* 0x000fea000b800000 */
[----:B------:R-:W2:Y:S01]  /*1a70*/  LDCU UR6, c[0x0][0x38c] ;  /* 0x00007180ff0677ac */ /* 0x000ea20008000800 */
[----:B------:R-:W3:Y:S01]  /*1a80*/  S2UR UR8, SR_CgaCtaId ;  /* 0x00000000000879c3 */ /* 0x000ee20000008800 */
[----:B------:R-:W-:Y:S01]  /*1a90*/  PLOP3.LUT P1, PT, PT, PT, UP4, 0x80, 0x8 ;  /* 0x000000000008781c */ /* 0x000fe20003f2f048 */
[----:B------:R-:W-:Y:S01]  /*1aa0*/  IMAD.MOV.U32 R12, RZ, RZ, 0x1 ;  /* 0x00000001ff0c7424 */ /* 0x000fe200078e00ff */
[----:B------:R-:W-:Y:S01]  /*1ab0*/  UMOV UR13, 0x400 ;  /* 0x00000400000d7882 */ /* 0x000fe20000000000 */
[----:B------:R-:W-:Y:S01]  /*1ac0*/  USHF.L.U32 UR7, UR23, 0x5, URZ ;  /* 0x0000000517077899 */ /* 0x000fe200080006ff */
[----:B------:R-:W-:Y:S01]  /*1ad0*/  ISETP.NE.AND P2, PT, R3, RZ, P3 ;  /* 0x000000ff0300720c */ /* 0x000fe20001f45270 */
[----:B------:R-:W-:Y:S01]  /*1ae0*/  UISETP.NE.AND UP1, UPT, UR20, URZ, UPT ;  /* 0x000000ff1400728c */ /* 0x000fe2000bf25270 */
[----:B------:R-:W-:Y:S02]  /*1af0*/  PLOP3.LUT P1, PT, P1, PT, PT, 0x8, 0x80 ;  /* 0x000000000080781c */ /* 0x000fe40000f2e170 */
[----:B------:R-:W-:Y:S01]  /*1b00*/  CS2R R10, SRZ ;  /* 0x00000000000a7805 */ /* 0x000fe2000001ff00 */
[----:B------:R-:W-:Y:S01]  /*1b10*/  IMAD.MOV.U32 R9, RZ, RZ, RZ ;  /* 0x000000ffff097224 */ /* 0x000fe200078e00ff */
[----:B------:R-:W4:Y:S01]  /*1b20*/  LDCU UR39, c[0x0][0x370] ;  /* 0x00006e00ff2777ac */ /* 0x000f220008000800 */
[----:B------:R-:W-:Y:S01]  /*1b30*/  IMAD.MOV.U32 R8, RZ, RZ, 0x1 ;  /* 0x00000001ff087424 */ /* 0x000fe200078e00ff */
[----:B------:R-:W-:Y:S01]  /*1b40*/  USEL UR21, UR43, 0x2, UP1 ;  /* 0x000000022b157887 */ /* 0x000fe20008800000 */
[----:B------:R-:W1:Y:S01]  /*1b50*/  LDCU.64 UR26, c[0x0][0x348] ;  /* 0x00006900ff1a77ac */ /* 0x000e620008000a00 */
[----:B--2---:R-:W-:-:S02]  /*1b60*/  UIADD3 UR5, UPT, UPT, UR6, 0x3f, URZ ;  /* 0x0000003f06057890 */ /* 0x004fc4000fffe0ff */
[----:B------:R-:W-:Y:S02]  /*1b70*/  UIADD3 UR46, UPT, UPT, UR6, 0x7e, URZ ;  /* 0x0000007e062e7890 */ /* 0x000fe4000fffe0ff */
[----:B------:R-:W-:Y:S02]  /*1b80*/  USHF.R.S32.HI UR4, URZ, 0x1f, UR5 ;  /* 0x0000001fff047899 */ /* 0x000fe40008011405 */
[----:B---3--:R-:W-:Y:S02]  /*1b90*/  ULEA UR13, UR8, UR13, 0x18 ;  /* 0x0000000d080d7291 */ /* 0x008fe4000f8ec0ff */
[----:B------:R-:W-:Y:S02]  /*1ba0*/  ULEA.HI UR4, UR4, UR5, URZ, 0x6 ;  /* 0x0000000504047291 */ /* 0x000fe4000f8f30ff */
[----:B------:R-:W-:Y:S02]  /*1bb0*/  UIADD3 UR5, UPT, UPT, UR6, -0x1, URZ ;  /* 0xffffffff06057890 */ /* 0x000fe4000fffe0ff */
[----:B------:R-:W-:-:S02]  /*1bc0*/  USHF.R.S32.HI UR41, URZ, 0x6, UR4 ;  /* 0x00000006ff297899 */ /* 0x000fc40008011404 */
[----:B------:R-:W-:Y:S02]  /*1bd0*/  UISETP.GE.U32.AND UP2, UPT, UR5, -0x7f, UPT ;  /* 0xffffff810500788c */ /* 0x000fe4000bf46070 */
[----:B------:R-:W-:Y:S02]  /*1be0*/  UISETP.LT.U32.AND UP0, UPT, UR41, 0x11, UPT ;  /* 0x000000112900788c */ /* 0x000fe4000bf01070 */
[----:B------:R-:W-:Y:S02]  /*1bf0*/  ULOP3.LUT UR5, UR7, 0x20, URZ, 0xc0, !UPT ;  /* 0x0000002007057892 */ /* 0x000fe4000f8ec0ff */
[----:B------:R-:W-:Y:S02]  /*1c00*/  USEL UR40, UR41, 0x11, UP0 ;  /* 0x0000001129287887 */ /* 0x000fe40008000000 */
[----:B------:R-:W-:Y:S02]  /*1c10*/  ULEA UR30, UR28, UR13, 0x1 ;  /* 0x0000000d1c1e7291 */ /* 0x000fe4000f8e08ff */
[----:B------:R-:W-:-:S02]  /*1c20*/  UIADD3 UR4, UPT, UPT, UR40, -0x1, URZ ;  /* 0xffffffff28047890 */ /* 0x000fc4000fffe0ff */
[----:B------:R-:W-:Y:S02]  /*1c30*/  @UP2 UIADD3 UR4, UPT, UPT, UR40, URZ, URZ ;  /* 0x000000ff28042290 */ /* 0x000fe4000fffe0ff */
[----:B------:R-:W-:Y:S01]  /*1c40*/  USHF.L.U32 UR47, UR23, 0x6, URZ ;  /* 0x00000006172f7899 */ /* 0x000fe200080006ff */
[----:B------:R-:W2:Y:S01]  /*1c50*/  LDCU UR38, c[0x0][0x374] ;  /* 0x00006e80ff2677ac */ /* 0x000ea20008000800 */
[----:B------:R-:W-:Y:S02]  /*1c60*/  ULEA.HI UR45, UR28, UR5, URZ, 0x1a ;  /* 0x000000051c2d7291 */ /* 0x000fe4000f8fd0ff */
[----:B------:R-:W-:Y:S02]  /*1c70*/  UIADD3 UR30, UPT, UPT, UR30, 0x25400, URZ ;  /* 0x000254001e1e7890 */ /* 0x000fe4000fffe0ff */
[----:B------:R-:W-:Y:S02]  /*1c80*/  UIADD3 UR44, UPT, UPT, UR41, -UR40, URZ ;  /* 0x80000028292c7290 */ /* 0x000fe4000fffe0ff */
[----:B------:R-:W-:-:S02]  /*1c90*/  UIADD3 UR29, UPT, UPT, UR4, 0x1, URZ ;  /* 0x00000001041d7890 */ /* 0x000fc4000fffe0ff */
[----:B------:R-:W-:Y:S01]  /*1ca0*/  UIADD3 UR43, UPT, UPT, -UR4, URZ, URZ ;  /* 0x000000ff042b7290 */ /* 0x000fe2000fffe1ff */
[----:B-1--4-:R-:W-:-:S11]  /*1cb0*/  UMOV UR6, URZ ;  /* 0x000000ff00067c82 */ /* 0x012fd60008000000 */
.L_x_43:
[----:B------:R-:W1:Y:S02]  /*1cc0*/  S2UR UR4, SR_CgaCtaId ;  /* 0x00000000000479c3 */ /* 0x000e640000008800 */
[----:B-1----:R-:W-:-:S09]  /*1cd0*/  UISETP.NE.AND UP0, UPT, UR4, URZ, UPT ;  /* 0x000000ff0400728c */ /* 0x002fd2000bf05270 */
[----:B------:R-:W-:Y:S05]  /*1ce0*/  BRA.U UP0, `(.L_x_24) ;  /* 0x0000000100287547 */ /* 0x000fea000b800000 */
[----:B------:R-:W-:Y:S02]  /*1cf0*/  LEA R0, R9, UR13, 0x3 ;  /* 0x0000000d09007c11 */ /* 0x000fe4000f8e18ff */
[----:B------:R-:W-:-:S04]  /*1d00*/  SHF.L.U32 R2, R8, 0x1f, RZ ;  /* 0x0000001f08027819 */ /* 0x000fc800000006ff */
[----:B------:R-:W1:Y:S02]  /*1d10*/  SYNCS.PHASECHK.TRANS64.TRYWAIT P0, [R0+URZ+0x1c0], R2 ;  /* 0x0001c002000075a7 */ /* 0x000e6400080011ff */
[----:B-1----:R-:W-:Y:S05]  /*1d20*/  @!P0 BRA `(.L_x_25) ;  /* 0x0000006800948947 */ /* 0x002fea0003800000 */
.L_x_147:
[----:B------:R-:W-:Y:S01]  /*1d30*/  VIADD R9, R9, 0x1 ;  /* 0x0000000109097836 */ /* 0x000fe20000000000 */
[----:B------:R1:W-:Y:S04]  /*1d40*/  SYNCS.ARRIVE.TRANS64.A1T0 RZ, [R0+URZ+0x1b0], RZ ;  /* 0x0001b0ff00ff79a7 */ /* 0x0003e800081000ff */
[----:B------:R-:W-:-:S04]  /*1d50*/  ISETP.NE.AND P0, PT, R9, 0x2, PT ;  /* 0x000000020900780c */ /* 0x000fc80003f05270 */
[----:B------:R-:W-:Y:S02]  /*1d60*/  SEL R9, R9, RZ, P0 ;  /* 0x000000ff09097207 */ /* 0x000fe40000000000 */
[----:B-1----:R-:W-:-:S04]  /*1d70*/  SEL R0, RZ, 0x1, P0 ;  /* 0x00000001ff007807 */ /* 0x002fc80000000000 */
[----:B------:R-:W-:-:S07]  /*1d80*/  LOP3.LUT R8, R8, R0, RZ, 0x3c, !PT ;  /* 0x0000000008087212 */ /* 0x000fce00078e3cff */
.L_x_24:
[----:B------:R-:W-:Y:S01]  /*1d90*/  ULEA UR4, UR6, UR13, 0x3 ;  /* 0x0000000d06047291 */ /* 0x000fe2000f8e18ff */
[----:B------:R-:W-:Y:S01]  /*1da0*/  SHF.L.U32 R0, R12, 0x1f, RZ ;  /* 0x0000001f0c007819 */ /* 0x000fe200000006ff */
[----:B------:R-:W-:Y:S02]  /*1db0*/  UISETP.GE.U32.AND UP0, UPT, UR46, 0x7f, UPT ;  /* 0x0000007f2e00788c */ /* 0x000fe4000bf06070 */
[----:B------:R-:W-:Y:S01]  /*1dc0*/  ULEA UR19, UR33, UR45, 0x6 ;  /* 0x0000002d21137291 */ /* 0x000fe2000f8e30ff */
[----:B------:R-:W-:-:S04]  /*1dd0*/  UMOV UR7, URZ ;  /* 0x000000ff00077c82 */ /* 0x000fc80008000000 */
[----:B------:R1:W3:Y:S01]  /*1de0*/  SYNCS.PHASECHK.TRANS64.TRYWAIT P0, [UR4+0x88], R0 ;  /* 0x00008800ff0075a7 */ /* 0x0002e20008001104 */
[----:B------:R-:W-:-:S04]  /*1df0*/  ULEA.HI UR4, UR32, UR32, URZ, 0x1 ;  /* 0x0000002020047291 */ /* 0x000fc8000f8f08ff */
[----:B------:R-:W-:-:S04]  /*1e00*/  USHF.L.U32 UR4, UR4, 0x6, URZ ;  /* 0x0000000604047899 */ /* 0x000fc800080006ff */
[----:B------:R-:W-:-:S04]  /*1e10*/  ULOP3.LUT UR35, UR4, 0xffffff80, URZ, 0xc0, !UPT ;  /* 0xffffff8004237892 */ /* 0x000fc8000f8ec0ff */
[----:B------:R-:W-:Y:S01]  /*1e20*/  ULOP3.LUT UR35, UR35, 0x40, UR47, 0xf8, !UPT ;  /* 0x0000004023237892 */ /* 0x000fe2000f8ef82f */
[----:B------:R-:W-:Y:S11]  /*1e30*/  BRA.U !UP0, `(.L_x_26) ;  /* 0x0000000108c87547 */ /* 0x000ff6000b800000 */
[----:B------:R-:W-:Y:S01]  /*1e40*/  UMOV UR10, UR43 ;  /* 0x0000002b000a7c82 */ /* 0x000fe20008000000 */
[----:B------:R-:W-:Y:S01]  /*1e50*/  UMOV UR4, UR6 ;  /* 0x0000000600047c82 */ /* 0x000fe20008000000 */
[----:B------:R-:W-:-:S05]  /*1e60*/  UMOV UR34, URZ ;  /* 0x000000ff00227c82 */ /* 0x000fca0008000000 */
.L_x_32:
[----:B------:R-:W-:Y:S01]  /*1e70*/  ULEA UR33, UR4, UR13, 0x3 ;  /* 0x0000000d04217291 */ /* 0x000fe2000f8e18ff */
[----:B------:R-:W-:Y:S01]  /*1e80*/  @P3 MOV R2, 0x6000 ;  /* 0x0000600000023802 */ /* 0x000fe20000000f00 */
[----:B-1-3--:R-:W-:Y:S10]  /*1e90*/  @P0 BRA `(.L_x_27) ;  /* 0x00000000000c0947 */ /* 0x00aff40003800000 */
[----:B------:R-:W-:-:S04]  /*1ea0*/  SHF.L.U32 R3, R12, 0x1f, RZ ;  /* 0x0000001f0c037819 */ /* 0x000fc800000006ff */
[----:B------:R-:W3:Y:S02]  /*1eb0*/  SYNCS.PHASECHK.TRANS64.TRYWAIT P0, [UR33+0x88], R3 ;  /* 0x00008803ff0075a7 */ /* 0x000ee40008001121 */
[----:B---3--:R-:W-:Y:S05]  /*1ec0*/  @!P0 BRA `(.L_x_28) ;  /* 0x0000006800408947 */ /* 0x008fea0003800000 */
.L_x_27:
[----:B------:R3:W-:Y:S01]  /*1ed0*/  @P3 SYNCS.ARRIVE.TRANS64 RZ, [UR33], R2 ;  /* 0x00000002ffff39a7 */ /* 0x0007e20008000021 */
[----:B------:R-:W-:Y:S02]  /*1ee0*/  ULOP3.LUT UR5, UR21, 0x2, URZ, 0xfc, !UPT ;  /* 0x0000000215057892 */ /* 0x000fe4000f8efcff */
[----:B------:R-:W-:Y:S02]  /*1ef0*/  UIADD3 UR10, UPT, UPT, UR10, 0x1, URZ ;  /* 0x000000010a0a7890 */ /* 0x000fe4000fffe0ff */
[----:B------:R-:W-:Y:S02]  /*1f00*/  UISETP.NE.AND UP0, UPT, UR5, 0x2, UPT ;  /* 0x000000020500788c */ /* 0x000fe4000bf05270 */
[----:B------:R-:W-:-:S07]  /*1f10*/  UISETP.NE.AND UP2, UPT, UR10, 0x1, UPT ;  /* 0x000000010a00788c */ /* 0x000fce000bf45270 */
[----:B------:R-:W-:Y:S05]  /*1f20*/  BRA.U UP0, `(.L_x_29) ;  /* 0x0000000100047547 */ /* 0x000fea000b800000 */
[----:B--2---:R-:W-:Y:S05]  /*1f30*/  BPT.TRAP 0x1 ;  /* 0x000000040000795c */ /* 0x004fea0000300000 */
.L_x_29:
[----:B------:R-:W-:Y:S04]  /*1f40*/  BSSY.RECONVERGENT B0, `(.L_x_30) ;  /* 0x0000003000007945 */ /* 0x000fe80003800200 */
[----:B------:R-:W-:Y:S05]  /*1f50*/  @!P2 BRA `(.L_x_31) ;  /* 0x000000000004a947 */ /* 0x000fea0003800000 */
[----:B--2---:R-:W-:Y:S05]  /*1f60*/  BPT.TRAP 0x1 ;  /* 0x000000040000795c */ /* 0x004fea0000300000 */
.L_x_31:
[----:B--2---:R-:W-:Y:S05]  /*1f70*/  BSYNC.RECONVERGENT B0 ;  /* 0x0000000000007941 */ /* 0x004fea0003800200 */
.L_x_30:
[----:B------:R-:W-:Y:S02]  /*1f80*/  UIADD3 UR5, UPT, UPT, UR4, 0x1, URZ ;  /* 0x0000000104057890 */ /* 0x000fe4000fffe0ff */
[----:B------:R-:W-:Y:S02]  /*1f90*/  ULEA UR32, UR4, UR13, 0xd ;  /* 0x0000000d04207291 */ /* 0x000fe4000f8e68ff */
[----:B------:R-:W-:Y:S02]  /*1fa0*/  UISETP.NE.AND UP0, UPT, UR5, 0x11, UPT ;  /* 0x000000110500788c */ /* 0x000fe4000bf05270 */
[----:B------:R-:W-:Y:S02]  /*1fb0*/  UIADD3 UR8, UP1, UPT, UR26, 0x80, URZ ;  /* 0x000000801a087890 */ /* 0x000fe4000ff3e0ff */
[----:B------:R-:W-:Y:S02]  /*1fc0*/  USEL UR7, URZ, 0x1, UP0 ;  /* 0x00000001ff077887 */ /* 0x000fe40008000000 */
[----:B------:R-:W-:-:S02]  /*1fd0*/  USEL UR6, UR5, URZ, UP0 ;  /* 0x000000ff05067287 */ /* 0x000fc40008000000 */
[----:B------:R-:W-:Y:S02]  /*1fe0*/  ULOP3.LUT UR33, UR33, 0xfefffff8, URZ, 0xc0, !UPT ;  /* 0xfefffff821217892 */ /* 0x000fe4000f8ec0ff */
[----:B------:R-:W-:Y:S01]  /*1ff0*/  ULEA UR5, UR6, UR13, 0x3 ;  /* 0x0000000d06057291 */ /* 0x000fe2000f8e18ff */
[----:B------:R-:W-:Y:S01]  /*2000*/  LOP3.LUT R12, R12, UR7, RZ, 0x3c, !PT ;  /* 0x000000070c0c7c12 */ /* 0x000fe2000f8e3cff */
[----:B------:R-:W-:Y:S02]  /*2010*/  UIADD3.X UR9, UPT, UPT, URZ, UR27, URZ, UP1, !UPT ;  /* 0x0000001bff097290 */ /* 0x000fe40008ffe4ff */
[----:B------:R-:W-:Y:S01]  /*2020*/  UIADD3 UR32, UPT, UPT, UR32, 0x3400, URZ ;  /* 0x0000340020207890 */ /* 0x000fe2000fffe0ff */
[----:B-1----:R-:W-:Y:S01]  /*2030*/  SHF.L.U32 R0, R12, 0x1f, RZ ;  /* 0x0000001f0c007819 */ /* 0x002fe200000006ff */
[----:B------:R-:W-:Y:S01]  /*2040*/  UPRMT UR7, URZ, 0x5410, UR24 ;  /* 0x00005410ff077896 */ /* 0x000fe20008000018 */
[----:B------:R-:W-:Y:S02]  /*2050*/  UMOV UR14, 0x0 ;  /* 0x00000000000e7882 */ /* 0x000fe40000000000 */
[----:B------:R4:W1:Y:S01]  /*2060*/  SYNCS.PHASECHK.TRANS64.TRYWAIT P0, [UR5+0x88], R0 ;  /* 0x00008800ff0075a7 */ /* 0x0008620008001105 */
[----:B------:R-:W-:-:S02]  /*2070*/  ULEA UR5, UR4, UR28, 0xb ;  /* 0x0000001c04057291 */ /* 0x000fc4000f8e58ff */
[----:B------:R-:W-:Y:S02]  /*2080*/  UIADD3 UR4, UP0, UPT, UR26, 0x180, URZ ;  /* 0x000001801a047890 */ /* 0x000fe4000ff1e0ff */
[----:B------:R-:W-:Y:S01]  /*2090*/  ULEA UR5, UR5, UR13, 0x1 ;  /* 0x0000000d05057291 */ /* 0x000fe2000f8e08ff */
[----:B------:R-:W-:Y:S01]  /*20a0*/  UMOV UR15, 0x10000000 ;  /* 0x10000000000f7882 */ /* 0x000fe20000000000 */
[----:B------:R-:W-:Y:S02]  /*20b0*/  UMOV UR18, UR34 ;  /* 0x0000002200127c82 */ /* 0x000fe40008000000 */
[----:B------:R-:W-:Y:S01]  /*20c0*/  UIADD3 UR16, UPT, UPT, UR5, 0x25400, URZ ;  /* 0x0002540005107890 */ /* 0x000fe2000fffe0ff */
[----:B------:R2:W-:Y:S01]  /*20d0*/  UTMALDG.3D.2CTA [UR32], [UR8], desc[UR14] ;  /* 0x00000e20080075b4 */ /* 0x0005e20008211000 */
[----:B------:R-:W-:Y:S01]  /*20e0*/  UIADD3.X UR5, UPT, UPT, URZ, UR27, URZ, UP0, !UPT ;  /* 0x0000001bff057290 */ /* 0x000fe200087fe4ff */
[----:B------:R-:W-:Y:S01]  /*20f0*/  UMOV UR20, UR36 ;  /* 0x0000002400147c82 */ /* 0x000fe20008000000 */
[----:B------:R-:W-:-:S07]  /*2100*/  UMOV UR17, UR33 ;  /* 0x0000002100117c82 */ /* 0x000fce0008000000 */
[----:B------:R3:W-:Y:S01]  /*2110*/  UTMALDG.3D.MULTICAST.2CTA [UR16], [UR4], UR7, desc[UR14] ;  /* 0x00000e10040073b4 */ /* 0x0007e20008211807 */
[----:B--2---:R-:W-:Y:S01]  /*2120*/  UIADD3 UR34, UPT, UPT, UR34, 0x40, URZ ;  /* 0x0000004022227890 */ /* 0x004fe2000fffe0ff */
[----:B---3--:R-:W-:Y:S01]  /*2130*/  UMOV UR7, UR29 ;  /* 0x0000001d00077c82 */ /* 0x008fe20008000000 */
[----:B------:R-:W-:Y:S01]  /*2140*/  UMOV UR4, UR6 ;  /* 0x0000000600047c82 */ /* 0x000fe20008000000 */
[----:B----4-:R-:W-:Y:S09]  /*2150*/  BRA.U UP2, `(.L_x_32) ;  /* 0xfffffffd02447547 */ /* 0x010ff2000b83ffff */
.L_x_26:
[----:B------:R-:W-:Y:S01]  /*2160*/  ULEA UR4, UR6, UR13, 0x3 ;  /* 0x0000000d06047291 */ /* 0x000fe2000f8e18ff */
[----:B-1----:R-:W-:Y:S01]  /*2170*/  SHF.L.U32 R0, R12, 0x1f, RZ ;  /* 0x0000001f0c007819 */ /* 0x002fe200000006ff */
[----:B------:R-:W-:Y:S01]  /*2180*/  @!P1 SYNCS.ARRIVE.TRANS64.A1T0 RZ, [UR13+0x148], RZ ;  /* 0x000148ffffff99a7 */ /* 0x000fe2000810000d */
[----:B------:R-:W-:-:S06]  /*2190*/  UISETP.GT.AND UP0, UPT, UR41, UR40, UPT ;  /* 0x000000282900728c */ /* 0x000fcc000bf04270 */
[----:B---3--:R1:W3:Y:S03]  /*21a0*/  SYNCS.PHASECHK.TRANS64.TRYWAIT P0, [UR4+0x88], R0 ;  /* 0x00008800ff0075a7 */ /* 0x0082e60008001104 */
[----:B------:R-:W-:Y:S05]  /*21b0*/  BRA.U !UP0, `(.L_x_33) ;  /* 0x0000000108c07547 */ /* 0x000fea000b800000 */
[----:B------:R-:W-:Y:S01]  /*21c0*/  UIADD3 UR25, UPT, UPT, UR44, UR7, URZ ;  /* 0x000000072c197290 */ /* 0x000fe2000fffe0ff */
[----:B------:R-:W-:-:S11]  /*21d0*/  UMOV UR4, UR6 ;  /* 0x0000000600047c82 */ /* 0x000fd60008000000 */
.L_x_39:
[----:B------:R-:W-:Y:S01]  /*21e0*/  ULEA UR9, UR4, UR13, 0x3 ;  /* 0x0000000d04097291 */ /* 0x000fe2000f8e18ff */
[----:B---3--:R-:W-:Y:S01]  /*21f0*/  @P3 MOV R2, 0x6000 ;  /* 0x0000600000023802 */ /* 0x008fe20000000f00 */
[----:B-1-34-:R-:W-:Y:S10]  /*2200*/  @P0 BRA `(.L_x_34) ;  /* 0x00000000000c0947 */ /* 0x01aff40003800000 */
[----:B------:R-:W-:-:S04]  /*2210*/  SHF.L.U32 R3, R12, 0x1f, RZ ;  /* 0x0000001f0c037819 */ /* 0x000fc800000006ff */
[----:B------:R-:W3:Y:S02]  /*2220*/  SYNCS.PHASECHK.TRANS64.TRYWAIT P0, [UR9+0x88], R3 ;  /* 0x00008803ff0075a7 */ /* 0x000ee40008001109 */
[----:B---3--:R-:W-:Y:S05]  /*2230*/  @!P0 BRA `(.L_x_35) ;  /* 0x00000064007c8947 */ /* 0x008fea0003800000 */
.L_x_34:
[----:B------:R3:W-:Y:S01]  /*2240*/  @P3 SYNCS.ARRIVE.TRANS64 RZ, [UR9], R2 ;  /* 0x00000002ffff39a7 */ /* 0x0007e20008000009 */
[----:B------:R-:W-:-:S04]  /*2250*/  ULOP3.LUT UR5, UR21, 0x2, URZ, 0xfc, !UPT ;  /* 0x0000000215057892 */ /* 0x000fc8000f8efcff */
[----:B------:R-:W-:-:S09]  /*2260*/  UISETP.NE.AND UP0, UPT, UR5, 0x2, UPT ;  /* 0x000000020500788c */ /* 0x000fd2000bf05270 */
[----:B------:R-:W-:Y:S05]  /*2270*/  BRA.U UP0, `(.L_x_36) ;  /* 0x0000000100047547 */ /* 0x000fea000b800000 */
[----:B--2---:R-:W-:Y:S05]  /*2280*/  BPT.TRAP 0x1 ;  /* 0x000000040000795c */ /* 0x004fea0000300000 */
.L_x_36:
[----:B------:R-:W-:Y:S04]  /*2290*/  BSSY.RECONVERGENT B0, `(.L_x_37) ;  /* 0x0000003000007945 */ /* 0x000fe80003800200 */
[----:B------:R-:W-:Y:S05]  /*22a0*/  @!P2 BRA `(.L_x_38) ;  /* 0x000000000004a947 */ /* 0x000fea0003800000 */
[----:B--2---:R-:W-:Y:S05]  /*22b0*/  BPT.TRAP 0x1 ;  /* 0x000000040000795c */ /* 0x004fea0000300000 */
.L_x_38:
[----:B--2---:R-:W-:Y:S05]  /*22c0*/  BSYNC.RECONVERGENT B0 ;  /* 0x0000000000007941 */ /* 0x004fea0003800200 */
.L_x_37:
[----:B------:R-:W-:Y:S02]  /*22d0*/  UIADD3 UR5, UPT, UPT, UR4, 0x1, URZ ;  /* 0x0000000104057890 */ /* 0x000fe4000fffe0ff */
[----:B------:R-:W-:Y:S02]  /*22e0*/  USHF.L.U32 UR10, UR7, 0x6, URZ ;  /* 0x00000006070a7899 */ /* 0x000fe400080006ff */
[----:B------:R-:W-:Y:S02]  /*22f0*/  UISETP.NE.AND UP0, UPT, UR5, 0x11, UPT ;  /* 0x000000110500788c */ /* 0x000fe4000bf05270 */
[----:B------:R-:W-:Y:S02]  /*2300*/  UIADD3 UR7, UPT, UPT, UR7, 0x1, URZ ;  /* 0x0000000107077890 */ /* 0x000fe4000fffe0ff */
[----:B------:R-:W-:Y:S02]  /*2310*/  USEL UR8, URZ, 0x1, UP0 ;  /* 0x00000001ff087887 */ /* 0x000fe40008000000 */
[----:B------:R-:W-:-:S02]  /*2320*/  USEL UR6, UR5, URZ, UP0 ;  /* 0x000000ff05067287 */ /* 0x000fc40008000000 */
[----:B------:R-:W-:Y:S02]  /*2330*/  UIADD3 UR22, UP0, UPT, UR26, 0x180, URZ ;  /* 0x000001801a167890 */ /* 0x000fe4000ff1e0ff */
[----:B------:R-:W-:Y:S01]  /*2340*/  LOP3.LUT R12, R12, UR8, RZ, 0x3c, !PT ;  /* 0x000000080c0c7c12 */ /* 0x000fe2000f8e3cff */
[----:B------:R-:W-:Y:S02]  /*2350*/  ULEA UR8, UR4, UR13, 0xd ;  /* 0x0000000d04087291 */ /* 0x000fe4000f8e68ff */
[----:B------:R-:W-:Y:S01]  /*2360*/  UIADD3 UR14, UP1, UPT, UR26, 0x80, URZ ;  /* 0x000000801a0e7890 */ /* 0x000fe2000ff3e0ff */
[----:B-1----:R-:W-:Y:S01]  /*2370*/  SHF.L.U32 R0, R12, 0x1f, RZ ;  /* 0x0000001f0c007819 */ /* 0x002fe200000006ff */
[----:B------:R-:W-:Y:S02]  /*2380*/  UIADD3.X UR23, UPT, UPT, URZ, UR27, URZ, UP0, !UPT ;  /* 0x0000001bff177290 */ /* 0x000fe400087fe4ff */
[----:B------:R-:W-:Y:S02]  /*2390*/  UISETP.NE.AND UP0, UPT, UR7, UR25, UPT ;  /* 0x000000190700728c */ /* 0x000fe4000bf05270 */
[----:B------:R-:W-:-:S02]  /*23a0*/  ULEA UR5, UR6, UR13, 0x3 ;  /* 0x0000000d06057291 */ /* 0x000fc4000f8e18ff */
[----:B------:R-:W-:Y:S02]  /*23b0*/  ULOP3.LUT UR9, UR9, 0xfefffff8, URZ, 0xc0, !UPT ;  /* 0xfefffff809097892 */ /* 0x000fe4000f8ec0ff */
[----:B------:R-:W-:Y:S02]  /*23c0*/  ULEA UR16, UR4, UR30, 0xc ;  /* 0x0000001e04107291 */ /* 0x000fe4000f8e60ff */
[----:B------:R-:W-:Y:S02]  /*23d0*/  UIADD3 UR8, UPT, UPT, UR8, 0x3400, URZ ;  /* 0x0000340008087890 */ /* 0x000fe4000fffe0ff */
[----:B------:R-:W-:Y:S01]  /*23e0*/  UIADD3.X UR15, UPT, UPT, URZ, UR27, URZ, UP1, !UPT ;  /* 0x0000001bff0f7290 */ /* 0x000fe20008ffe4ff */
[----:B------:R4:W1:Y:S01]  /*23f0*/  SYNCS.PHASECHK.TRANS64.TRYWAIT P0, [UR5+0x88], R0 ;  /* 0x00008800ff0075a7 */ /* 0x0008620008001105 */
[----:B------:R-:W-:Y:S01]  /*2400*/  UPRMT UR4, URZ, 0x5410, UR24 ;  /* 0x00005410ff047896 */ /* 0x000fe20008000018 */
[----:B------:R-:W-:Y:S01]  /*2410*/  UMOV UR32, 0x0 ;  /* 0x0000000000207882 */ /* 0x000fe20000000000 */
[----:B------:R-:W-:Y:S01]  /*2420*/  UMOV UR33, 0x10000000 ;  /* 0x1000000000217882 */ /* 0x000fe20000000000 */
[----:B------:R-:W-:Y:S01]  /*2430*/  UMOV UR11, UR35 ;  /* 0x00000023000b7c82 */ /* 0x000fe20008000000 */
[----:B------:R-:W-:Y:S01]  /*2440*/  UMOV UR12, UR36 ;  /* 0x00000024000c7c82 */ /* 0x000fe20008000000 */
[----:B------:R-:W-:Y:S01]  /*2450*/  UMOV UR20, UR36 ;  /* 0x0000002400147c82 */ /* 0x000fe20008000000 */
[----:B------:R-:W-:Y:S01]  /*2460*/  UMOV UR17, UR9 ;  /* 0x0000000900117c82 */ /* 0x000fe20008000000 */
[----:B------:R-:W-:Y:S01]  /*2470*/  UMOV UR18, UR10 ;  /* 0x0000000a00127c82 */ /* 0x000fe20008000000 */
[----:B------:R-:W-:Y:S01]  /*2480*/  UTMALDG.3D.2CTA [UR8], [UR14], desc[UR32] ;  /* 0x000020080e0075b4 */ /* 0x000fe20008211000 */
[----:B------:R2:W-:Y:S02]  /*2490*/  UTMALDG.3D.MULTICAST.2CTA [UR16], [UR22], UR4, desc[UR32] ;  /* 0x00002010160073b4 */ /* 0x0005e40008211804 */
[----:B--2---:R-:W-:Y:S01]  /*24a0*/  UMOV UR4, UR6 ;  /* 0x0000000600047c82 */ /* 0x004fe20008000000 */
[----:B------:R-:W-:Y:S05]  /*24b0*/  BRA.U UP0, `(.L_x_39) ;  /* 0xfffffffd00487547 */ /* 0x000fea000b83ffff */
.L_x_33:
[C---:B------:R-:W-:Y:S01]  /*24c0*/  LEA R3, R11.reuse, UR13, 0x3 ;  /* 0x0000000d0b037c11 */ /* 0x040fe2000f8e18ff */
[----:B------:R-:W-:Y:S01]  /*24d0*/  NOP ;  /* 0x0000000000007918 */ /* 0x000fe20000000000 */
[----:B-1--4-:R-:W-:Y:S02]  /*24e0*/  SHF.L.U32 R0, R10, 0x1f, RZ ;  /* 0x0000001f0a007819 */ /* 0x012fe400000006ff */
[----:B------:R-:W-:Y:S02]  /*24f0*/  LEA R4, R11, UR13, 0x4 ;  /* 0x0000000d0b047c11 */ /* 0x000fe4000f8e20ff */
[----:B---3--:R-:W1:Y:S02]  /*2500*/  SYNCS.PHASECHK.TRANS64.TRYWAIT P0, [R3+URZ+0x150], R0 ;  /* 0x00015000030075a7 */ /* 0x008e6400080011ff */
[----:B-1----:R-:W-:Y:S05]  /*2510*/  @!P0 BRA `(.L_x_40) ;  /* 0x0000006000dc8947 */ /* 0x002fea0003800000 */
.L_x_150:
[----:B------:R-:W3:Y:S01]  /*2520*/  LDS.128 R4, [R4+0x1e0] ;  /* 0x0001e00004047984 */ /* 0x000ee20000000c00 */
[----:B------:R-:W-:Y:S01]  /*2530*/  UISETP.GE.AND UP0, UPT, UR42, 0x1, UPT ;  /* 0x000000012a00788c */ /* 0x000fe2000bf06270 */
[----:B------:R-:W-:Y:S01]  /*2540*/  @!PT LDS RZ, [RZ] ;  /* 0x00000000fffff984 */ /* 0x000fe20000000800 */
[----:B------:R-:W-:Y:S01]  /*2550*/  @!PT LDS RZ, [RZ] ;  /* 0x00000000fffff984 */ /* 0x000fe20000000800 */
[----:B------:R-:W-:Y:S01]  /*2560*/  @!PT LDS RZ, [RZ] ;  /* 0x00000000fffff984 */ /* 0x000fe20000000800 */
[----:B------:R-:W-:Y:S01]  /*2570*/  @!PT LDS RZ, [RZ] ;  /* 0x00000000fffff984 */ /* 0x000fe20000000800 */
[----:B------:R4:W-:Y:S06]  /*2580*/  MEMBAR.ALL.CTA ;  /* 0x0000000000007992 */ /* 0x0009ec0000008000 */
[----:B----4-:R-:W4:Y:S01]  /*2590*/  FENCE.VIEW.ASYNC.S ;  /* 0x00000000000073c6 */ /* 0x010f220000000000 */
[----:B---3--:R-:W-:-:S13]  /*25a0*/  LOP3.LUT P0, RZ, R6, 0x1, RZ, 0xc0, !PT ;  /* 0x0000000106ff7812 */ /* 0x008fda000780c0ff */
[----:B----4-:R-:W-:Y:S01]  /*25b0*/  VOTEU.ANY UP1, P0 ;  /* 0x0000000000ff7886 */ /* 0x010fe20000020100 */
[----:B------:R-:W-:-:S13]  /*25c0*/  PLOP3.LUT P0, PT, PT, PT, UP1, 0x80, 0x8 ;  /* 0x000000000008781c */ /* 0x000fda0003f0f018 */
[----:B-1----:R-:W-:Y:S02]  /*25d0*/  @P0 LOP3.LUT R0, R5, 0xffff, RZ, 0xc0, !PT ;  /* 0x0000ffff05000812 */ /* 0x002fe400078ec0ff */
[----:B------:R-:W-:Y:S02]  /*25e0*/  @P0 MOV R2, R4 ;  /* 0x0000000400020202 */ /* 0x000fe40000000f00 */
[----:B------:R-:W-:Y:S01]  /*25f0*/  @P0 R2UR UR5, R0 ;  /* 0x00000000000502ca */ /* 0x000fe200000e0000 */
[----:B------:R-:W-:Y:S01]  /*2600*/  VIADD R0, R3, 0x160 ;  /* 0x0000016003007836 */ /* 0x000fe20000000000 */
[----:B------:R-:W-:Y:S02]  /*2610*/  @P0 SHF.R.U32.HI R4, RZ, 0x10, R5 ;  /* 0x00000010ff040819 */ /* 0x000fe40000011605 */
[----:B------:R-:W-:Y:S02]  /*2620*/  @P0 R2UR UR7, R2 ;  /* 0x00000000020702ca */ /* 0x000fe400000e0000 */
[----:B------:R-:W-:-:S02]  /*2630*/  PRMT R0, RZ, 0x654, R0 ;  /* 0x00000654ff007816 */ /* 0x000fc40000000000 */
[----:B------:R-:W-:Y:S02]  /*2640*/  @P0 R2UR UR4, R4 ;  /* 0x00000000040402ca */ /* 0x000fe400000e0000 */
[----:B------:R1:W-:Y:S03]  /*2650*/  SYNCS.ARRIVE.TRANS64.RED.A1T0 RZ, [R0+URZ], RZ ;  /* 0x000000ff00ff79a7 */ /* 0x0003e600081004ff */
[----:B------:R-:W-:-:S04]  /*2660*/  @UP1 UMOV UR31, UR5 ;  /* 0x00000005001f1c82 */ /* 0x000fc80008000000 */
[----:B------:R-:W-:-:S04]  /*2670*/  @UP1 UMOV UR37, UR7 ;  /* 0x0000000700251c82 */ /* 0x000fc80008000000 */
[----:B------:R-:W-:Y:S01]  /*2680*/  @UP1 UMOV UR36, UR4 ;  /* 0x0000000400241c82 */ /* 0x000fe20008000000 */
[----:B------:R-:W-:Y:S05]  /*2690*/  BRA.U !UP0, `(.L_x_41) ;  /* 0x0000000108d47547 */ /* 0x000fea000b800000 */
[----:B------:R-:W2:Y:S01]  /*26a0*/  LDCU.128 UR16, c[0x0][0xb10] ;  /* 0x00016200ff1077ac */ /* 0x000ea20008000c00 */
[----:B------:R-:W3:Y:S01]  /*26b0*/  LDCU UR12, c[0x0][0xb20] ;  /* 0x00016400ff0c77ac */ /* 0x000ee20008000800 */
[----:B------:R-:W4:Y:S01]  /*26c0*/  LDCU UR20, c[0x0][0xb0c] ;  /* 0x00016180ff1477ac */ /* 0x000f220008000800 */
[----:B------:R-:W1:Y:S01]  /*26d0*/  LDCU.64 UR8, c[0x0][0xb28] ;  /* 0x00016500ff0877ac */ /* 0x000e620008000a00 */
[----:B------:R-:W-:Y:S02]  /*26e0*/  UISETP.NE.AND UP3, UPT, UR42, 0x1, UPT ;  /* 0x000000012a00788c */ /* 0x000fe4000bf65270 */
[----:B--2---:R-:W-:Y:S02]  /*26f0*/  UIMAD.WIDE.U32 UR10, UR38, UR19, URZ ;  /* 0x00000013260a72a5 */ /* 0x004fe4000f8e00ff */
[----:B------:R-:W-:Y:S02]  /*2700*/  UIMAD.WIDE.U32 UR4, UR39, UR16, URZ ;  /* 0x00000010270472a5 */ /* 0x000fe4000f8e00ff */
[----:B------:R-:W-:-:S02]  /*2710*/  UISETP.NE.AND UP0, UPT, UR18, 0x1, UPT ;  /* 0x000000011200788c */ /* 0x000fc4000bf05270 */
[----:B------:R-:W-:Y:S01]  /*2720*/  UIMAD.WIDE.U32 UR22, UR31, UR19, URZ ;  /* 0x000000131f1672a5 */ /* 0x000fe2000f8e00ff */
[----:B------:R-:W-:Y:S02]  /*2730*/  UMOV UR10, UR11 ;  /* 0x0000000b000a7c82 */ /* 0x000fe40008000000 */
[----:B------:R-:W-:Y:S01]  /*2740*/  UMOV UR4, UR5 ;  /* 0x0000000500047c82 */ /* 0x000fe20008000000 */
[----:B---3--:R-:W-:Y:S02]  /*2750*/  USHF.R.U32.HI UR10, URZ, UR12, UR10 ;  /* 0x0000000cff0a7299 */ /* 0x008fe4000801160a */
[----:B----4-:R-:W-:Y:S02]  /*2760*/  UISETP.NE.AND UP2, UPT, UR20, 0x1, UPT ;  /* 0x000000011400788c */ /* 0x010fe4000bf45270 */
[----:B------:R-:W-:Y:S02]  /*2770*/  USHF.R.U32.HI UR4, URZ, UR17, UR4 ;  /* 0x00000011ff047299 */ /* 0x000fe40008011604 */
[----:B------:R-:W-:-:S02]  /*2780*/  USEL UR5, UR38, UR10, !UP0 ;  /* 0x0000000a26057287 */ /* 0x000fc4000c000000 */
[----:B------:R-:W-:Y:S02]  /*2790*/  USEL UR7, UR39, UR4, !UP2 ;  /* 0x0000000427077287 */ /* 0x000fe4000d000000 */
[----:B-1----:R-:W-:Y:S01]  /*27a0*/  UIMAD.WIDE.U32 UR10, UR5, UR8, URZ ;  /* 0x00000008050a72a5 */ /* 0x002fe2000f8e00ff */
[----:B------:R-:W-:Y:S01]  /*27b0*/  UMOV UR4, UR23 ;  /* 0x0000001700047c82 */ /* 0x000fe20008000000 */
[----:B------:R-:W-:Y:S02]  /*27c0*/  UIMAD.WIDE.U32 UR14, UR37, UR16, URZ ;  /* 0x00000010250e72a5 */ /* 0x000fe4000f8e00ff */
[----:B------:R-:W-:-:S03]  /*27d0*/  UIMAD.WIDE.U32 UR22, UR7, UR8, URZ ;  /* 0x00000008071672a5 */ /* 0x000fc6000f8e00ff */
[----:B------:R-:W-:Y:S01]  /*27e0*/  UMOV UR10, UR11 ;  /* 0x0000000b000a7c82 */ /* 0x000fe20008000000 */
[----:B------:R-:W-:Y:S02]  /*27f0*/  USHF.R.U32.HI UR4, URZ, UR12, UR4 ;  /* 0x0000000cff047299 */ /* 0x000fe40008011604 */
[----:B------:R-:W-:Y:S01]  /*2800*/  @UP3 USHF.R.U32.HI UR5, URZ, UR9, UR10 ;  /* 0x00000009ff053299 */ /* 0x000fe2000801160a */
[----:B------:R-:W-:Y:S01]  /*2810*/  UMOV UR14, UR15 ;  /* 0x0000000f000e7c82 */ /* 0x000fe20008000000 */
[----:B------:R-:W-:Y:S01]  /*2820*/  UMOV UR22, UR23 ;  /* 0x0000001700167c82 */ /* 0x000fe20008000000 */
[----:B------:R-:W-:Y:S02]  /*2830*/  USHF.R.U32.HI UR17, URZ, UR17, UR14 ;  /* 0x00000011ff117299 */ /* 0x000fe4000801160e */
[----:B------:R-:W-:Y:S02]  /*2840*/  USEL UR4, UR31, UR4, !UP0 ;  /* 0x000000041f047287 */ /* 0x000fe4000c000000 */
[----:B------:R-:W-:-:S02]  /*2850*/  @UP3 USHF.R.U32.HI UR7, URZ, UR9, UR22 ;  /* 0x00000009ff073299 */ /* 0x000fc40008011616 */
[----:B------:R-:W-:Y:S02]  /*2860*/  UIMAD UR10, UR42, UR5, URZ ;  /* 0x000000052a0a72a4 */ /* 0x000fe4000f8e02ff */
[----:B------:R-:W-:Y:S02]  /*2870*/  USEL UR5, UR37, UR17, !UP2 ;  /* 0x0000001125057287 */ /* 0x000fe4000d000000 */
[----:B------:R-:W-:Y:S02]  /*2880*/  UIMAD UR12, UR42, UR7, URZ ;  /* 0x000000072a0c72a4 */ /* 0x000fe4000f8e02ff */
[----:B------:R-:W-:Y:S02]  /*2890*/  UISETP.GE.AND UP0, UPT, UR4, UR10, UPT ;  /* 0x0000000a0400728c */ /* 0x000fe4000bf06270 */
[----:B------:R-:W-:Y:S02]  /*28a0*/  UIMAD.WIDE.U32 UR10, UR4, UR8, URZ ;  /* 0x00000008040a72a5 */ /* 0x000fe4000f8e00ff */
[----:B------:R-:W-:-:S02]  /*28b0*/  UISETP.GE.OR UP0, UPT, UR5, UR12, UP0 ;  /* 0x0000000c0500728c */ /* 0x000fc40008706670 */
[----:B------:R-:W-:Y:S02]  /*28c0*/  UIMAD.WIDE.U32 UR14, UR5, UR8, URZ ;  /* 0x00000008050e72a5 */ /* 0x000fe4000f8e00ff */
[----:B------:R-:W-:Y:S01]  /*28d0*/  UIADD3 UR12, UPT, UPT, -UR5, URZ, URZ ;  /* 0x000000ff050c7290 */ /* 0x000fe2000fffe1ff */
[----:B------:R-:W-:Y:S01]  /*28e0*/  UMOV UR10, UR11 ;  /* 0x0000000b000a7c82 */ /* 0x000fe20008000000 */
[----:B------:R-:W-:Y:S02]  /*28f0*/  UIADD3 UR11, UPT, UPT, -UR4, URZ, URZ ;  /* 0x000000ff040b7290 */ /* 0x000fe4000fffe1ff */
[----:B------:R-:W-:-:S03]  /*2900*/  USHF.R.U32.HI UR10, URZ, UR9, UR10 ;  /* 0x00000009ff0a7299 */ /* 0x000fc6000801160a */
[----:B------:R-:W-:Y:S01]  /*2910*/  @!UP0 UMOV UR8, UR15 ;  /* 0x0000000f00088c82 */ /* 0x000fe20008000000 */
[----:B------:R-:W-:Y:S02]  /*2920*/  UIMAD UR11, UR18, UR11, UR31 ;  /* 0x0000000b120b72a4 */ /* 0x000fe4000f8e021f */
[----:B------:R-:W-:Y:S02]  /*2930*/  USEL UR10, UR4, UR10, !UP3 ;  /* 0x0000000a040a7287 */ /* 0x000fe4000d800000 */
[----:B------:R-:W-:Y:S02]  /*2940*/  @!UP0 USHF.R.U32.HI UR8, URZ, UR9, UR8 ;  /* 0x00000009ff088299 */ /* 0x000fe40008011608 */
[----:B------:R-:W-:Y:S02]  /*2950*/  UIADD3 UR9, UPT, UPT, -UR10, URZ, URZ ;  /* 0x000000ff0a097290 */ /* 0x000fe4000fffe1ff */
[----:B------:R-:W-:Y:S02]  /*2960*/  @!UP0 USEL UR8, UR5, UR8, !UP3 ;  /* 0x0000000805088287 */ /* 0x000fe4000d800000 */
[----:B------:R-:W-:-:S02]  /*2970*/  UIMAD UR9, UR42, UR9, UR4 ;  /* 0x000000092a0972a4 */ /* 0x000fc4000f8e0204 */
[----:B------:R-:W-:Y:S02]  /*2980*/  @!UP0 UIADD3 UR10, UPT, UPT, UR10, -UR8, URZ ;  /* 0x800000080a0a8290 */ /* 0x000fe4000fffe0ff */
[----:B------:R-:W-:Y:S02]  /*2990*/  @!UP0 UIMAD UR8, UR9, UR7, UR8 ;  /* 0x00000007090882a4 */ /* 0x000fe4000f8e0208 */
[----:B------:R-:W-:Y:S02]  /*29a0*/  @!UP0 UIMAD UR4, UR42, UR10, UR5 ;  /* 0x0000000a2a0482a4 */ /* 0x000fe4000f8e0205 */
[----:B------:R-:W-:Y:S02]  /*29b0*/  UIMAD UR7, UR20, UR12, UR37 ;  /* 0x0000000c140772a4 */ /* 0x000fe4000f8e0225 */
[----:B------:R-:W-:Y:S01]  /*29c0*/  UIMAD UR31, UR4, UR18, UR11 ;  /* 0x00000012041f72a4 */ /* 0x000fe2000f8e020b */
[----:B------:R-:W-:Y:S02]  /*29d0*/  @!UP0 UMOV UR5, UR8 ;  /* 0x0000000800058c82 */ /* 0x000fe40008000000 */
[----:B------:R-:W-:-:S12]  /*29e0*/  UIMAD UR37, UR5, UR20, UR7 ;  /* 0x00000014052572a4 */ /* 0x000fd8000f8e0207 */
.L_x_41:
[----:B------:R-:W3:Y:S02]  /*29f0*/  LDCU UR4, c[0x0][0xb30] ;  /* 0x00016600ff0477ac */ /* 0x000ee40008000800 */
[----:B---3--:R-:W-:-:S09]  /*2a00*/  UISETP.NE.AND UP0, UPT, UR4, 0x1, UPT ;  /* 0x000000010400788c */ /* 0x008fd2000bf05270 */
[----:B------:R-:W-:Y:S05]  /*2a10*/  BRA.U UP0, `(.L_x_42) ;  /* 0x0000000100447547 */ /* 0x000fea000b800000 */
[----:B------:R-:W3:Y:S01]  /*2a20*/  LDCU.128 UR16, c[0x0][0xb10] ;  /* 0x00016200ff1077ac */ /* 0x000ee20008000c00 */
[----:B------:R-:W4:Y:S01]  /*2a30*/  LDCU UR10, c[0x0][0xb0c] ;  /* 0x00016180ff0a77ac */ /* 0x000f220008000800 */
[----:B------:R-:W1:Y:S01]  /*2a40*/  LDCU UR7, c[0x0][0xb20] ;  /* 0x00016400ff0777ac */ /* 0x000e620008000800 */
[----:B---3--:R-:W-:Y:S02]  /*2a50*/  UIMAD.WIDE.U32 UR8, UR37, UR16, URZ ;  /* 0x00000010250872a5 */ /* 0x008fe4000f8e00ff */
[----:B------:R-:W-:Y:S02]  /*2a60*/  UIMAD.WIDE.U32 UR4, UR31, UR19, URZ ;  /* 0x000000131f0472a5 */ /* 0x000fe4000f8e00ff */
[----:B----4-:R-:W-:Y:S02]  /*2a70*/  UISETP.NE.AND UP2, UPT, UR10, 0x1, UPT ;  /* 0x000000010a00788c */ /* 0x010fe4000bf45270 */
[----:B------:R-:W-:Y:S01]  /*2a80*/  UISETP.NE.AND UP0, UPT, UR18, 0x1, UPT ;  /* 0x000000011200788c */ /* 0x000fe2000bf05270 */
[----:B------:R-:W-:-:S02]  /*2a90*/  UMOV UR8, UR9 ;  /* 0x0000000900087c82 */ /* 0x000fc40008000000 */
[----:B------:R-:W-:Y:S01]  /*2aa0*/  UMOV UR4, UR5 ;  /* 0x0000000500047c82 */ /* 0x000fe20008000000 */
[----:B------:R-:W-:Y:S02]  /*2ab0*/  USHF.R.U32.HI UR17, URZ, UR17, UR8 ;  /* 0x00000011ff117299 */ /* 0x000fe40008011608 */
[----:B-1----:R-:W-:Y:S02]  /*2ac0*/  USHF.R.U32.HI UR4, URZ, UR7, UR4 ;  /* 0x00000007ff047299 */ /* 0x002fe40008011604 */
[----:B------:R-:W-:Y:S02]  /*2ad0*/  USEL UR5, UR37, UR17, !UP2 ;  /* 0x0000001125057287 */ /* 0x000fe4000d000000 */
[----:B------:R-:W-:-:S04]  /*2ae0*/  USEL UR4, UR31, UR4, !UP0 ;  /* 0x000000041f047287 */ /* 0x000fc8000c000000 */
[----:B------:R-:W-:Y:S02]  /*2af0*/  UIADD3 UR7, UPT, UPT, UR5, -UR4, URZ ;  /* 0x8000000405077290 */ /* 0x000fe4000fffe0ff */
[----:B------:R-:W-:Y:S02]  /*2b00*/  UIADD3 UR4, UPT, UPT, -UR5, UR4, URZ ;  /* 0x0000000405047290 */ /* 0x000fe4000fffe1ff */
[----:B------:R-:W-:Y:S02]  /*2b10*/  UIMAD UR31, UR7, UR18, UR31 ;  /* 0x00000012071f72a4 */ /* 0x000fe4000f8e021f */
[----:B------:R-:W-:-:S12]  /*2b20*/  UIMAD UR37, UR4, UR10, UR37 ;  /* 0x0000000a042572a4 */ /* 0x000fd8000f8e0225 */
.L_x_42:
[----:B------:R-:W-:Y:S01]  /*2b30*/  VIADD R11, R11, 0x1 ;  /* 0x000000010b0b7836 */ /* 0x000fe20000000000 */
[----:B------:R-:W-:Y:S02]  /*2b40*/  R2UR UR5, R51 ;  /* 0x00000000330572ca */ /* 0x000fe400000e0000 */
[----:B------:R-:W-:Y:S02]  /*2b50*/  R2UR UR4, R50 ;  /* 0x00000000320472ca */ /* 0x000fe400000e0000 */
[C---:B------:R-:W-:Y:S02]  /*2b60*/  ISETP.NE.AND P0, PT, R11.reuse, 0x2, PT ;  /* 0x000000020b00780c */ /* 0x040fe40003f05270 */
[----:B------:R-:W-:Y:S02]  /*2b70*/  PLOP3.LUT P1, PT, PT, PT, PT, 0x80, 0x8 ;  /* 0x000000000008781c */ /* 0x000fe40003f2f070 */
[----:B-1----:R-:W-:Y:S02]  /*2b80*/  SEL R0, RZ, 0x1, P0 ;  /* 0x00000001ff007807 */ /* 0x002fe40000000000 */
[----:B------:R-:W-:-:S02]  /*2b90*/  SEL R11, R11, RZ, P0 ;  /* 0x000000ff0b0b7207 */ /* 0x000fc40000000000 */
[----:B------:R-:W-:Y:S01]  /*2ba0*/  LOP3.LUT R10, R10, R0, RZ, 0x3c, !PT ;  /* 0x000000000a0a7212 */ /* 0x000fe200078e3cff */
[----:B------:R-:W-:Y:S02]  /*2bb0*/  UIADD3 UR32, UPT, UPT, UR37, UR5, URZ ;  /* 0x0000000525207290 */ /* 0x000fe4000fffe0ff */
[----:B------:R-:W-:Y:S01]  /*2bc0*/  UIADD3 UR33, UPT, UPT, UR31, UR4, URZ ;  /* 0x000000041f217290 */ /* 0x000fe2000fffe0ff */
[----:B------:R-:W-:Y:S11]  /*2bd0*/  BRA.U UP1, `(.L_x_43) ;  /* 0xfffffff101387547 */ /* 0x000ff6000b83ffff */
[----:B------:R-:W-:Y:S01]  /*2be0*/  UIADD3 UR13, UPT, UPT, UR13, 0x88, URZ ;  /* 0x000000880d0d7890 */ /* 0x000fe2000fffe0ff */
[----:B------:R-:W-:-:S03]  /*2bf0*/  SHF.L.U32 R2, R12, 0x1f, RZ ;  /* 0x0000001f0c027819 */ /* 0x000fc600000006ff */
[----:B------:R-:W-:-:S09]  /*2c00*/  ULEA UR4, UR6, UR13, 0x3 ;  /* 0x0000000d06047291 */ /* 0x000fd2000f8e18ff */
[----:B------:R-:W1:Y:S02]  /*2c10*/  SYNCS.PHASECHK.TRANS64.TRYWAIT P0, [UR4], R2 ;  /* 0x00000002ff0075a7 */ /* 0x000e640008001104 */
[----:B-1----:R-:W-:Y:S05]  /*2c20*/  @!P0 BRA `(.L_x_44) ;  /* 0x0000005c002c8947 */ /* 0x002fea0003800000 */
.L_x_152:
[----:B------:R-:W-:-:S04]  /*2c30*/  UIADD3 UR4, UPT, UPT, UR6, 0x1, URZ ;  /* 0x0000000106047890 */ /* 0x000fc8000fffe0ff */
[----:B------:R-:W-:-:S04]  /*2c40*/  UISETP.NE.AND UP0, UPT, UR4, 0x11, UPT ;  /* 0x000000110400788c */ /* 0x000fc8000bf05270 */
[----:B------:R-:W-:Y:S02]  /*2c50*/  USEL UR6, URZ, 0x1, UP0 ;  /* 0x00000001ff067887 */ /* 0x000fe40008000000 */
[----:B------:R-:W-:-:S04]  /*2c60*/  USEL UR4, UR4, URZ, UP0 ;  /* 0x000000ff04047287 */ /* 0x000fc80008000000 */
[----:B------:R-:W-:Y:S01]  /*2c70*/  ULEA UR5, UR4, UR13, 0x3 ;  /* 0x0000000d04057291 */ /* 0x000fe2000f8e18ff */
[----:B-1----:R-:W-:-:S04]  /*2c80*/  LOP3.LUT R2, R12, UR6, RZ, 0x3c, !PT ;  /* 0x000000060c027c12 */ /* 0x002fc8000f8e3cff */
[----:B------:R-:W-:-:S04]  /*2c90*/  SHF.L.U32 R3, R2, 0x1f, RZ ;  /* 0x0000001f02037819 */ /* 0x000fc800000006ff */
[----:B------:R-:W1:Y:S02]  /*2ca0*/  SYNCS.PHASECHK.TRANS64.TRYWAIT P0, [UR5], R3 ;  /* 0x00000003ff0075a7 */ /* 0x000e640008001105 */
[----:B-1----:R-:W-:Y:S05]  /*2cb0*/  @!P0 BRA `(.L_x_45) ;  /* 0x0000005c00208947 */ /* 0x002fea0003800000 */
.L_x_154:
[----:B------:R-:W-:-:S04]  /*2cc0*/  UIADD3 UR4, UPT, UPT, UR4, 0x1, URZ ;  /* 0x0000000104047890 */ /* 0x000fc8000fffe0ff */
[----:B------:R-:W-:-:S04]  /*2cd0*/  UISETP.NE.AND UP0, UPT, UR4, 0x11, UPT ;  /* 0x000000110400788c */ /* 0x000fc8000bf05270 */
[----:B------:R-:W-:Y:S02]  /*2ce0*/  USEL UR6, URZ, 0x1, UP0 ;  /* 0x00000001ff067887 */ /* 0x000fe40008000000 */
[----:B------:R-:W-:-:S04]  /*2cf0*/  USEL UR4, UR4, URZ, UP0 ;  /* 0x000000ff04047287 */ /* 0x000fc80008000000 */
[----:B------:R-:W-:Y:S01]  /*2d00*/  ULEA UR5, UR4, UR13, 0x3 ;  /* 0x0000000d04057291 */ /* 0x000fe2000f8e18ff */
[----:B------:R-:W-:-:S04]  /*2d10*/  LOP3.LUT R2, R2, UR6, RZ, 0x3c, !PT ;  /* 0x0000000602027c12 */ /* 0x000fc8000f8e3cff */
[----:B-1----:R-:W-:-:S04]  /*2d20*/  SHF.L.U32 R3, R2, 0x1f, RZ ;  /* 0x0000001f02037819 */ /* 0x002fc800000006ff */
[----:B------:R-:W1:Y:S02]  /*2d30*/  SYNCS.PHASECHK.TRANS64.TRYWAIT P0, [UR5], R3 ;  /* 0x00000003ff0075a7 */ /* 0x000e640008001105 */
[----:B-1----:R-:W-:Y:S05]  /*2d40*/  @!P0 BRA `(.L_x_46) ;  /* 0x0000005c00148947 */ /* 0x002fea0003800000 */
.L_x_156:
        /* <DEDUP_REMOVED lines=9> */
.L_x_158:
        /* <DEDUP_REMOVED lines=9> */
.L_x_160:
        /* <DEDUP_REMOVED lines=9> */
.L_x_162:
        /* <DEDUP_REMOVED lines=9> */
.L_x_164:
        /* <DEDUP_REMOVED lines=9> */
.L_x_166:
        /* <DEDUP_REMOVED lines=9> */
.L_x_168:
        /* <DEDUP_REMOVED lines=9> */
.L_x_170:
        /* <DEDUP_REMOVED lines=9> */
.L_x_172:
        /* <DEDUP_REMOVED lines=9> */
.L_x_174:
        /* <DEDUP_REMOVED lines=9> */
.L_x_176:
        /* <DEDUP_REMOVED lines=9> */
.L_x_178:
        /* <DEDUP_REMOVED lines=9> */
.L_x_180:
        /* <DEDUP_REMOVED lines=9> */
.L_x_182:
[----:B------:R-:W-:-:S04]  /*34a0*/  UIADD3 UR4, UPT, UPT, UR4, 0x1, URZ ;  /* 0x0000000104047890 */ /* 0x000fc8000fffe0ff */
[----:B------:R-:W-:-:S04]  /*34b0*/  UISETP.NE.AND UP0, UPT, UR4, 0x11, UPT ;  /* 0x000000110400788c */ /* 0x000fc8000bf05270 */
[----:B------:R-:W-:Y:S02]  /*34c0*/  USEL UR5, URZ, 0x1, UP0 ;  /* 0x00000001ff057887 */ /* 0x000fe40008000000 */
[----:B------:R-:W-:-:S04]  /*34d0*/  USEL UR4, UR4, URZ, UP0 ;  /* 0x000000ff04047287 */ /* 0x000fc80008000000 */
[----:B------:R-:W-:Y:S01]  /*34e0*/  ULEA UR4, UR4, UR13, 0x3 ;  /* 0x0000000d04047291 */ /* 0x000fe2000f8e18ff */
[----:B------:R-:W-:-:S04]  /*34f0*/  LOP3.LUT R2, R2, UR5, RZ, 0x3c, !PT ;  /* 0x0000000502027c12 */ /* 0x000fc8000f8e3cff */
[----:B------:R-:W-:Y:S01]  /*3500*/  SHF.L.U32 R2, R2, 0x1f, RZ ;  /* 0x0000001f02027819 */ /* 0x000fe200000006ff */
[----:B-1----:R-:W-:-:S07]  /*3510*/  IMAD.U32 R0, RZ, RZ, UR4 ;  /* 0x00000004ff007e24 */ /* 0x002fce000f8e00ff */
.L_x_60:
[----:B-1----:R1:W3:Y:S02]  /*3520*/  SYNCS.PHASECHK.TRANS64.TRYWAIT P0, [R0+URZ], R2 ;  /* 0x00000002000075a7 */ /* 0x0022e400080011ff */
[----:B---3--:R-:W-:Y:S05]  /*3530*/  @!P0 NANOSLEEP.SYNCS 0x989680 ;  /* 0x009896800000895d */ /* 0x008fea0003900000 */
[----:B------:R-:W3:Y:S02]  /*3540*/  @!P0 SYNCS.PHASECHK.TRANS64 P0, [R0+URZ], R2 ;  /* 0x00000002000085a7 */ /* 0x000ee400080010ff */
[----:B--23--:R-:W-:Y:S05]  /*3550*/  @P0 EXIT ;  /* 0x000000000000094d */ /* 0x00cfea0003800000 */
[----:B------:R-:W-:Y:S05]  /*3560*/  BRA `(.L_x_60) ;  /* 0xfffffffc00ec7947 */ /* 0x000fea000383ffff */
.L_x_23:
[----:B------:R-:W2:Y:S02]  /*3570*/  S2UR UR4, SR_CgaCtaId ;  /* 0x00000000000479c3 */ /* 0x000ea40000008800 */
[----:B--2---:R-:W-:-:S04]  /*3580*/  UISETP.NE.AND UP0, UPT, UR4, URZ, UPT ;  /* 0x000000ff0400728c */ /* 0x004fc8000bf05270 */
[----:B------:R-:W-:-:S09]  /*3590*/  UISETP.NE.OR UP0, UPT, UR20, 0x1, UP0 ;  /* 0x000000011400788c */ /* 0x000fd20008705670 */
[----:B------:R-:W-:Y:S05]  /*35a0*/  BRA.U UP0, `(.L_x_61) ;  /* 0x00000005004c7547 */ /* 0x000fea000b800000 */
[----:B------:R-:W2:Y:S01]  /*35b0*/  S2UR UR5, SR_CgaCtaId ;  /* 0x00000000000579c3 */ /* 0x000ea20000008800 */
[----:B------:R-:W-:Y:S01]  /*35c0*/  UMOV UR4, 0x400 ;  /* 0x0000040000047882 */ /* 0x000fe20000000000 */
[----:B------:R-:W-:Y:S01]  /*35d0*/  ISETP.GE.U32.AND P2, PT, R3, 0x8, PT ;  /* 0x000000080300780c */ /* 0x000fe20003f46070 */
[----:B------:R-:W-:Y:S01]  /*35e0*/  IMAD.MOV.U32 R12, RZ, RZ, 0x1 ;  /* 0x00000001ff0c7424 */ /* 0x000fe200078e00ff */
[----:B------:R-:W-:Y:S02]  /*35f0*/  CS2R R10, SRZ ;  /* 0x00000000000a7805 */ /* 0x000fe4000001ff00 */
[----:B------:R-:W-:Y:S01]  /*3600*/  CS2R R8, SRZ ;  /* 0x0000000000087805 */ /* 0x000fe2000001ff00 */
[----:B--2---:R-:W-:-:S03]  /*3610*/  ULEA UR6, UR5, UR4, 0x18 ;  /* 0x0000000405067291 */ /* 0x004fc6000f8ec0ff */
[----:B------:R-:W-:-:S09]  /*3620*/  UMOV UR5, URZ ;  /* 0x000000ff00057c82 */ /* 0x000fd20008000000 */
.L_x_65:
[----:B------:R-:W-:Y:S02]  /*3630*/  LEA R0, R8, UR6, 0x3 ;  /* 0x0000000608007c11 */ /* 0x000fe4000f8e18ff */
[----:B------:R-:W-:-:S03]  /*3640*/  SHF.L.U32 R4, R9, 0x1f, RZ ;  /* 0x0000001f09047819 */ /* 0x000fc600000006ff */
[----:B------:R-:W-:Y:S01]  /*3650*/  VIADD R5, R0, 0x1c0 ;  /* 0x000001c000057836 */ /* 0x000fe20000000000 */
[----:B------:R-:W2:Y:S02]  /*3660*/  SYNCS.PHASECHK.TRANS64.TRYWAIT P0, [R0+URZ+0x1b0], R4 ;  /* 0x0001b004000075a7 */ /* 0x000ea400080011ff */
[----:B--2---:R-:W-:Y:S05]  /*3670*/  @!P0 BRA `(.L_x_62) ;  /* 0x0000005800188947 */ /* 0x004fea0003800000 */
.L_x_183:
[----:B------:R-:W-:Y:S01]  /*3680*/  ULEA UR4, UR5, UR6, 0x3 ;  /* 0x0000000605047291 */ /* 0x000fe2000f8e18ff */
[----:B--2---:R-:W-:Y:S01]  /*3690*/  PRMT R0, RZ, 0x654, R5 ;  /* 0x00000654ff007816 */ /* 0x004fe20000000005 */
[----:B------:R-:W-:Y:S01]  /*36a0*/  @!P2 IMAD.MOV.U32 R4, RZ, RZ, 0x10 ;  /* 0x00000010ff04a424 */ /* 0x000fe200078e00ff */
[----:B------:R-:W-:Y:S01]  /*36b0*/  SHF.L.U32 R5, R12, 0x1f, RZ ;  /* 0x0000001f0c057819 */ /* 0x000fe200000006ff */
[----:B------:R-:W-:Y:S01]  /*36c0*/  UIADD3 UR7, UPT, UPT, UR4, 0x150, URZ ;  /* 0x0000015004077890 */ /* 0x000fe2000fffe0ff */
[----:B------:R2:W-:Y:S05]  /*36d0*/  SYNCS.ARRIVE.TRANS64.RED.A1T0 RZ, [R0+URZ], RZ ;  /* 0x000000ff00ff79a7 */ /* 0x0005ea00081004ff */
[----:B------:R-:W-:Y:S01]  /*36e0*/  IMAD.U32 R6, RZ, RZ, UR7 ;  /* 0x00000007ff067e24 */ /* 0x000fe2000f8e00ff */
[----:B------:R-:W3:Y:S04]  /*36f0*/  SYNCS.PHASECHK.TRANS64.TRYWAIT P0, [UR4+0x160], R5 ;  /* 0x00016005ff0075a7 */ /* 0x000ee80008001104 */
[----:B------:R-:W-:Y:S01]  /*3700*/  PRMT R6, R3, 0x654, R6 ;  /* 0x0000065403067816 */ /* 0x000fe20000000006 */
[----:B--23--:R-:W-:Y:S06]  /*3710*/  @!P0 BRA `(.L_x_63) ;  /* 0x0000005800048947 */ /* 0x00cfec0003800000 */
.L_x_185:
[----:B------:R-:W-:Y:S01]  /*3720*/  ULEA UR8, UR5, UR6, 0x4 ;  /* 0x0000000605087291 */ /* 0x000fe2000f8e20ff */
[----:B------:R-:W-:Y:S01]  /*3730*/  SEL R2, R6, R2, !P2 ;  /* 0x0000000206027207 */ /* 0x000fe20005000000 */
[----:B------:R-:W-:Y:S01]  /*3740*/  UIADD3 UR9, UPT, UPT, UR4, 0x150, URZ ;  /* 0x0000015004097890 */ /* 0x000fe2000fffe0ff */
[----:B--2---:R-:W-:Y:S01]  /*3750*/  LEA R0, R11, UR6, 0x3 ;  /* 0x000000060b007c11 */ /* 0x004fe2000f8e18ff */
[----:B------:R-:W-:Y:S01]  /*3760*/  UIADD3 UR8, UPT, UPT, UR8, 0x1e0, URZ ;  /* 0x000001e008087890 */ /* 0x000fe2000fffe0ff */
[----:B------:R2:W-:Y:S01]  /*3770*/  @!P2 SYNCS.ARRIVE.TRANS64.RED RZ, [R2+URZ], R4 ;  /* 0x0000000402ffa9a7 */ /* 0x0005e200080004ff */
[----:B------:R-:W-:Y:S01]  /*3780*/  UIADD3 UR4, UPT, UPT, UR5, 0x1, URZ ;  /* 0x0000000105047890 */ /* 0x000fe2000fffe0ff */
[----:B------:R-:W-:-:S03]  /*3790*/  VIADD R8, R8, 0x1 ;  /* 0x0000000108087836 */ /* 0x000fc60000000000 */
[----:B------:R-:W-:Y:S02]  /*37a0*/  UISETP.NE.AND UP0, UPT, UR4, 0x2, UPT ;  /* 0x000000020400788c */ /* 0x000fe4000bf05270 */
[----:B------:R-:W-:Y:S01]  /*37b0*/  ISETP.NE.AND P0, PT, R8, 0x2, PT ;  /* 0x000000020800780c */ /* 0x000fe20003f05270 */
[----:B------:R-:W-:Y:S06]  /*37c0*/  UGETNEXTWORKID.BROADCAST [UR8], [UR9] ;  /* 0x00000000080073ca */ /* 0x000fec0008000100 */
[----:B------:R-:W-:Y:S02]  /*37d0*/  USEL UR7, URZ, 0x1, UP0 ;  /* 0x00000001ff077887 */ /* 0x000fe40008000000 */
[----:B------:R-:W-:-:S04]  /*37e0*/  USEL UR5, UR4, URZ, UP0 ;  /* 0x000000ff04057287 */ /* 0x000fc80008000000 */
[----:B------:R-:W-:Y:S02]  /*37f0*/  LOP3.LUT R12, R12, UR7, RZ, 0x3c, !PT ;  /* 0x000000070c0c7c12 */ /* 0x000fe4000f8e3cff */
[----:B--2---:R-:W-:-:S04]  /*3800*/  SHF.L.U32 R4, R10, 0x1f, RZ ;  /* 0x0000001f0a047819 */ /* 0x004fc800000006ff */
[----:B------:R-:W2:Y:S02]  /*3810*/  SYNCS.PHASECHK.TRANS64.TRYWAIT P1, [R0+URZ+0x150], R4 ;  /* 0x00015004000075a7 */ /* 0x000ea400080211ff */
[----:B--2---:R-:W-:Y:S05]  /*3820*/  @!P1 BRA `(.L_x_64) ;  /* 0x0000005400d89947 */ /* 0x004fea0003800000 */
.L_x_186:
[C---:B--2---:R-:W-:Y:S01]  /*3830*/  LEA R4, R11.reuse, UR6, 0x4 ;  /* 0x000000060b047c11 */ /* 0x044fe2000f8e20ff */
[----:B------:R-:W-:Y:S01]  /*3840*/  VIADD R0, R0, 0x160 ;  /* 0x0000016000007836 */ /* 0x000fe20000000000 */
[----:B------:R-:W-:Y:S01]  /*3850*/  SEL R8, R8, RZ, P0 ;  /* 0x000000ff08087207 */ /* 0x000fe20000000000 */
[----:B------:R-:W-:-:S03]  /*3860*/  VIADD R11, R11, 0x1 ;  /* 0x000000010b0b7836 */ /* 0x000fc60000000000 */
[----:B------:R-:W2:Y:S01]  /*3870*/  LDS.128 R4, [R4+0x1e0] ;  /* 0x0001e00004047984 */ /* 0x000ea20000000c00 */
[----:B------:R-:W-:Y:S02]  /*3880*/  PRMT R0, RZ, 0x654, R0 ;  /* 0x00000654ff007816 */ /* 0x000fe40000000000 */
[C---:B------:R-:W-:Y:S01]  /*3890*/  ISETP.NE.AND P1, PT, R11.reuse, 0x2, PT ;  /* 0x000000020b00780c */ /* 0x040fe20003f25270 */
[----:B------:R-:W-:Y:S01]  /*38a0*/  @!PT LDS RZ, [RZ] ;  /* 0x00000000fffff984 */ /* 0x000fe20000000800 */
[----:B------:R-:W-:Y:S01]  /*38b0*/  @!PT LDS RZ, [RZ] ;  /* 0x00000000fffff984 */ /* 0x000fe20000000800 */
[----:B------:R-:W-:Y:S01]  /*38c0*/  @!PT LDS RZ, [RZ] ;  /* 0x00000000fffff984 */ /* 0x000fe20000000800 */
[----:B------:R-:W-:Y:S01]  /*38d0*/  @!PT LDS RZ, [RZ] ;  /* 0x00000000fffff984 */ /* 0x000fe20000000800 */
[----:B------:R3:W-:Y:S06]  /*38e0*/  MEMBAR.ALL.CTA ;  /* 0x0000000000007992 */ /* 0x0007ec0000008000 */
[----:B---3--:R-:W3:Y:S01]  /*38f0*/  FENCE.VIEW.ASYNC.S ;  /* 0x00000000000073c6 */ /* 0x008ee20000000000 */
[----:B------:R-:W-:Y:S01]  /*3900*/  SEL R11, R11, RZ, P1 ;  /* 0x000000ff0b0b7207 */ /* 0x000fe20000800000 */
[----:B---3--:R3:W-:Y:S01]  /*3910*/  SYNCS.ARRIVE.TRANS64.RED.A1T0 RZ, [R0+URZ], RZ ;  /* 0x000000ff00ff79a7 */ /* 0x0087e200081004ff */
[----:B--2---:R-:W-:-:S02]  /*3920*/  LOP3.LUT P3, RZ, R6, 0x1, RZ, 0xc0, !PT ;  /* 0x0000000106ff7812 */ /* 0x004fc4000786c0ff */
[----:B------:R-:W-:-:S04]  /*3930*/  SEL R4, RZ, 0x1, P1 ;  /* 0x00000001ff047807 */ /* 0x000fc80000800000 */
[----:B------:R-:W-:Y:S02]  /*3940*/  LOP3.LUT R10, R10, R4, RZ, 0x3c, !PT ;  /* 0x000000040a0a7212 */ /* 0x000fe400078e3cff */
[----:B---3--:R-:W-:-:S04]  /*3950*/  SEL R0, RZ, 0x1, P0 ;  /* 0x00000001ff007807 */ /* 0x008fc80000000000 */
[----:B------:R-:W-:Y:S01]  /*3960*/  LOP3.LUT R9, R9, R0, RZ, 0x3c, !PT ;  /* 0x0000000009097212 */ /* 0x000fe200078e3cff */
[----:B------:R-:W-:Y:S06]  /*3970*/  @P3 BRA `(.L_x_65) ;  /* 0xfffffffc002c3947 */ /* 0x000fec000383ffff */
[----:B------:R-:W-:Y:S01]  /*3980*/  ULEA UR4, UR5, UR6, 0x3 ;  /* 0x0000000605047291 */ /* 0x000fe2000f8e18ff */
[----:B------:R-:W-:-:S08]  /*3990*/  SHF.L.U32 R2, R12, 0x1f, RZ ;  /* 0x0000001f0c027819 */ /* 0x000fd000000006ff */
[----:B------:R-:W2:Y:S02]  /*39a0*/  SYNCS.PHASECHK.TRANS64 P0, [UR4+0x160], R2 ;  /* 0x00016002ff0075a7 */ /* 0x000ea40008001004 */
[----:B--2---:R-:W-:Y:S05]  /*39b0*/  @P0 BRA `(.L_x_66) ;  /* 0x0000000000080947 */ /* 0x004fea0003800000 */
[----:B------:R-:W2:Y:S02]  /*39c0*/  SYNCS.PHASECHK.TRANS64.TRYWAIT P0, [UR4+0x160], R2 ;  /* 0x00016002ff0075a7 */ /* 0x000ea40008001104 */
[----:B--2---:R-:W-:Y:S05]  /*39d0*/  @!P0 BRA `(.L_x_67) ;  /* 0x0000005400808947 */ /* 0x004fea0003800000 */
.L_x_66:
[----:B------:R-:W-:-:S04]  /*39e0*/  UIADD3 UR7, UPT, UPT, UR5, 0x1, URZ ;  /* 0x0000000105077890 */ /* 0x000fc8000fffe0ff */
[----:B------:R-:W-:-:S04]  /*39f0*/  UISETP.NE.AND UP0, UPT, UR7, 0x2, UPT ;  /* 0x000000020700788c */ /* 0x000fc8000bf05270 */
[----:B------:R-:W-:Y:S02]  /*3a00*/  USEL UR8, URZ, 0x1, UP0 ;  /* 0x00000001ff087887 */ /* 0x000fe40008000000 */
[----:B------:R-:W-:-:S04]  /*3a10*/  USEL UR7, UR7, URZ, UP0 ;  /* 0x000000ff07077287 */ /* 0x000fc80008000000 */
[----:B------:R-:W-:Y:S01]  /*3a20*/  ULEA UR7, UR7, UR6, 0x3 ;  /* 0x0000000607077291 */ /* 0x000fe2000f8e18ff */
[----:B--2---:R-:W-:-:S04]  /*3a30*/  LOP3.LUT R2, R12, UR8, RZ, 0x3c, !PT ;  /* 0x000000080c027c12 */ /* 0x004fc8000f8e3cff */
[----:B------:R-:W-:-:S04]  /*3a40*/  SHF.L.U32 R0, R2, 0x1f, RZ ;  /* 0x0000001f02007819 */ /* 0x000fc800000006ff */
[----:B------:R-:W2:Y:S02]  /*3a50*/  SYNCS.PHASECHK.TRANS64 P0, [UR7+0x160], R0 ;  /* 0x00016000ff0075a7 */ /* 0x000ea40008001007 */
[----:B-12---:R-:W-:Y:S05]  /*3a60*/  @P0 EXIT ;  /* 0x000000000000094d */ /* 0x006fea0003800000 */
[----:B------:R-:W-:Y:S02]  /*3a70*/  SHF.L.U32 R2, R2, 0x1f, RZ ;  /* 0x0000001f02027819 */ /* 0x000fe400000006ff */
[----:B------:R-:W-:-:S07]  /*3a80*/  MOV R0, UR7 ;  /* 0x0000000700007c02 */ /* 0x000fce0008000f00 */
.L_x_68:
[----:B-1----:R1:W2:Y:S02]  /*3a90*/  SYNCS.PHASECHK.TRANS64.TRYWAIT P0, [R0+URZ+0x160], R2 ;  /* 0x00016002000075a7 */ /* 0x0022a400080011ff */
[----:B--2---:R-:W-:Y:S05]  /*3aa0*/  @!P0 NANOSLEEP.SYNCS 0x989680 ;  /* 0x009896800000895d */ /* 0x004fea0003900000 */
[----:B------:R-:W2:Y:S02]  /*3ab0*/  @!P0 SYNCS.PHASECHK.TRANS64 P0, [R0+URZ+0x160], R2 ;  /* 0x00016002000085a7 */ /* 0x000ea400080010ff */
[----:B--2---:R-:W-:Y:S05]  /*3ac0*/  @P0 EXIT ;  /* 0x000000000000094d */ /* 0x004fea0003800000 */
[----:B------:R-:W-:Y:S05]  /*3ad0*/  BRA `(.L_x_68) ;  /* 0xfffffffc00ec7947 */ /* 0x000fea000383ffff */
.L_x_61:
[----:B------:R-:W-:Y:S05]  /*3ae0*/  BRA.U UP5, `(.L_x_69) ;  /* 0x0000001105dc7547 */ /* 0x000fea000b800000 */
[----:B------:R-:W2:Y:S01]  /*3af0*/  S2UR UR7, SR_CgaCtaId ;  /* 0x00000000000779c3 */ /* 0x000ea20000008800 */
[----:B------:R-:W-:Y:S01]  /*3b00*/  UMOV UR4, 0x40 ;  /* 0x0000004000047882 */ /* 0x000fe20000000000 */
[----:B------:R-:W-:Y:S01]  /*3b10*/  NOP ;  /* 0x0000000000007918 */ /* 0x000fe20000000000 */
[----:B------:R-:W-:Y:S01]  /*3b20*/  UMOV UR6, 0x400 ;  /* 0x0000040000067882 */ /* 0x000fe20000000000 */
[----:B--2---:R-:W-:Y:S02]  /*3b30*/  ULEA UR5, UR7, UR4, 0x18 ;  /* 0x0000000407057291 */ /* 0x004fe4000f8ec0ff */
[----:B------:R-:W-:-:S07]  /*3b40*/  ULEA UR6, UR7, UR6, 0x18 ;  /* 0x0000000607067291 */ /* 0x000fce000f8ec0ff */
[----:B------:R-:W2:Y:S02]  /*3b50*/  LDS.U8 R3, [UR5+0x1c] ;  /* 0x00001c05ff037984 */ /* 0x000ea40008000000 */
[----:B--2---:R-:W-:-:S13]  /*3b60*/  ISETP.NE.AND P0, PT, R3, RZ, PT ;  /* 0x000000ff0300720c */ /* 0x004fda0003f05270 */
[----:B------:R-:W-:Y:S05]  /*3b70*/  @P0 BRA `(.L_x_70) ;  /* 0x0000000400080947 */ /* 0x000fea0003800000 */
[----:B------:R-:W-:Y:S02]  /*3b80*/  UISETP.NE.U32.AND UP1, UPT, UR46, 0x1, UPT ;  /* 0x000000012e00788c */ /* 0x000fe4000bf25070 */
[----:B------:R-:W-:-:S07]  /*3b90*/  UIADD3 UR7, UPT, UPT, UR5, 0x8, URZ ;  /* 0x0000000805077890 */ /* 0x000fce000fffe0ff */
[----:B------:R-:W-:Y:S05]  /*3ba0*/  BRA.U !UP1, `(.L_x_71) ;  /* 0x00000001099c7547 */ /* 0x000fea000b800000 */
[----:B------:R-:W-:Y:S01]  /*3bb0*/  ELECT P0, URZ, PT ;  /* 0x0000000000ff782f */ /* 0x000fe20003800000 */
[----:B------:R-:W-:-:S12]  /*3bc0*/  BSSY B0, `(.L_x_71) ;  /* 0x0000025000007945 */ /* 0x000fd80003800000 */
[----:B------:R-:W-:Y:S05]  /*3bd0*/  @!P0 BRA `(.L_x_72) ;  /* 0x00000000008c8947 */ /* 0x000fea0003800000 */
[----:B------:R-:W-:-:S05]  /*3be0*/  UMOV UR4, 0x10 ;  /* 0x0000001000047882 */ /* 0x000fca0000000000 */
[----:B------:R-:W-:Y:S04]  /*3bf0*/  DEPBAR.LE SB2, 0x36 ;  /* 0x0000ad800000791a */ /* 0x000fe80000000000 */
[----:B------:R-:W2:Y:S02]  /*3c00*/  UTCATOMSWS.2CTA.FIND_AND_SET.ALIGN UP0, UR4, UR4 ;  /* 0x00000004000475e3 */ /* 0x000ea40008200800 */
[----:B--2---:R-:W-:Y:S01]  /*3c10*/  MOV R10, UR4 ;  /* 0x00000004000a7c02 */ /* 0x004fe20008000f00 */
[----:B------:R-:W-:Y:S06]  /*3c20*/  BRA.U UP0, `(.L_x_73) ;  /* 0x0000000100187547 */ /* 0x000fec000b800000 */
.L_x_74:
[----:B------:R-:W-:Y:S05]  /*3c30*/  NANOSLEEP 0x64 ;  /* 0x000000640000795d */ /* 0x000fea0003800000 */
[----:B------:R-:W-:-:S05]  /*3c40*/  UMOV UR4, 0x10 ;  /* 0x0000001000047882 */ /* 0x000fca0000000000 */
[----:B------:R-:W-:Y:S04]  /*3c50*/  DEPBAR.LE SB2, 0x36 ;  /* 0x0000ad800000791a */ /* 0x000fe80000000000 */
[----:B------:R-:W2:Y:S02]  /*3c60*/  UTCATOMSWS.2CTA.FIND_AND_SET.ALIGN UP0, UR4, UR4 ;  /* 0x00000004000475e3 */ /* 0x000ea40008200800 */
[----:B--2---:R-:W-:Y:S01]  /*3c70*/  MOV R10, UR4 ;  /* 0x00000004000a7c02 */ /* 0x004fe20008000f00 */
[----:B------:R-:W-:Y:S05]  /*3c80*/  BRA.U !UP0, `(.L_x_74) ;  /* 0xfffffffd08e87547 */ /* 0x000fea000b83ffff */
.L_x_73:
[----:B------:R-:W2:Y:S01]  /*3c90*/  LDS R6, [UR5+0x10] ;  /* 0x00001005ff067984 */ /* 0x000ea20008000800 */
[----:B------:R-:W-:Y:S01]  /*3ca0*/  IMAD.U32 R3, RZ, RZ, UR6 ;  /* 0x00000006ff037e24 */ /* 0x000fe2000f8e00ff */
[----:B------:R-:W-:-:S03]  /*3cb0*/  MOV R4, UR45 ;  /* 0x0000002d00047c02 */ /* 0x000fc60008000f00 */
[----:B------:R-:W-:Y:S01]  /*3cc0*/  VIADD R3, R3, 0x200 ;  /* 0x0000020003037836 */ /* 0x000fe20000000000 */
[----:B--2---:R-:W-:-:S04]  /*3cd0*/  SHF.L.U32 R6, R6, 0x1f, RZ ;  /* 0x0000001f06067819 */ /* 0x004fc800000006ff */
[----:B------:R-:W2:Y:S02]  /*3ce0*/  SYNCS.PHASECHK.TRANS64.TRYWAIT P0, [UR5+0x8], R6 ;  /* 0x00000806ff0075a7 */ /* 0x000ea40008001105 */
[----:B--2---:R-:W-:Y:S05]  /*3cf0*/  @P0 BRA `(.L_x_75) ;  /* 0x0000000000080947 */ /* 0x004fea0003800000 */
[----:B------:R-:W2:Y:S02]  /*3d00*/  SYNCS.PHASECHK.TRANS64.TRYWAIT P0, [UR5+0x8], R6 ;  /* 0x00000806ff0075a7 */ /* 0x000ea40008001105 */
[----:B--2---:R-:W-:Y:S05]  /*3d10*/  @!P0 BRA `(.L_x_76) ;  /* 0x0000005000c88947 */ /* 0x004fea0003800000 */
.L_x_75:
[----:B------:R-:W-:Y:S01]  /*3d20*/  PRMT R4, R4, 0x654, R3 ;  /* 0x0000065404047816 */ /* 0x000fe20000000003 */
[----:B------:R-:W-:Y:S01]  /*3d30*/  HFMA2 R3, -RZ, RZ, 0, 5.9604644775390625e-08 ;  /* 0x00000001ff037431 */ /* 0x000fe200000001ff */
[----:B------:R-:W-:Y:S01]  /*3d40*/  UPRMT UR4, UR45, 0x654, UR7 ;  /* 0x000006542d047896 */ /* 0x000fe20008000007 */
[----:B------:R-:W-:Y:S02]  /*3d50*/  IMAD.MOV.U32 R8, RZ, RZ, 0xffff ;  /* 0x0000ffffff087424 */ /* 0x000fe400078e00ff */
[----:B--2---:R-:W-:Y:S02]  /*3d60*/  IMAD.MOV.U32 R6, RZ, RZ, 0x4 ;  /* 0x00000004ff067424 */ /* 0x004fe400078e00ff */
[----:B------:R-:W-:Y:S01]  /*3d70*/  IMAD.SHL.U32 R9, R10, 0x20, RZ ;  /* 0x000000200a097824 */ /* 0x000fe200078e00ff */
[----:B------:R-:W-:Y:S02]  /*3d80*/  MOV R5, UR4 ;  /* 0x0000000400057c02 */ /* 0x000fe40008000f00 */
[-C--:B------:R-:W-:Y:S01]  /*3d90*/  SHF.L.U32 R8, R8, R10.reuse, RZ ;  /* 0x0000000a08087219 */ /* 0x080fe200000006ff */
[----:B------:R2:W-:Y:S01]  /*3da0*/  SYNCS.ARRIVE.TRANS64.RED RZ, [UR4], R6 ;  /* 0x00000006ffff79a7 */ /* 0x0005e20008000404 */
[----:B------:R-:W-:Y:S01]  /*3db0*/  SHF.L.U32 R7, R3, R10, RZ ;  /* 0x0000000a03077219 */ /* 0x000fe200000006ff */
[----:B------:R2:W-:Y:S04]  /*3dc0*/  STS [UR6+0x200], R9 ;  /* 0x00020009ff007988 */ /* 0x0005e80008000806 */
[----:B------:R2:W-:Y:S04]  /*3dd0*/  STAS [R4.64], R10 ;  /* 0x0000000a04007dbd */ /* 0x0005e8000c0008ff */
[----:B------:R2:W-:Y:S04]  /*3de0*/  ATOMS.OR RZ, [UR5+0x14], R8 ;  /* 0x00001408ffff798c */ /* 0x0005e8000b000005 */
[----:B------:R2:W-:Y:S04]  /*3df0*/  ATOMS.OR RZ, [UR5+0x18], R7 ;  /* 0x00001807ffff798c */ /* 0x0005e8000b000005 */
[----:B------:R2:W-:Y:S02]  /*3e00*/  ATOMS.XOR RZ, [UR5+0x10], R3 ;  /* 0x00001003ffff798c */ /* 0x0005e4000b800005 */
.L_x_72:
[----:B-1----:R-:W-:Y:S05]  /*3e10*/  BSYNC B0 ;  /* 0x0000000000007941 */ /* 0x002fea0003800000 */
.L_x_71:
[----:B------:R-:W-:Y:S05]  /*3e20*/  BRA.U UP1, `(.L_x_77) ;  /* 0x00000001016c7547 */ /* 0x000fea000b800000 */
[----:B------:R-:W-:-:S03]  /*3e30*/  UMOV UR4, 0xffffffff ;  /* 0xffffffff00047882 */ /* 0x000fc60000000000 */
[----:B------:R-:W-:Y:S05]  /*3e40*/  BRA.DIV UR4, `(.L_x_78) ;  /* 0x0000005204947947 */ /* 0x000fea000b800000 */
[----:B------:R-:W-:-:S13]  /*3e50*/  ELECT P6, URZ, PT ;  /* 0x0000000000ff782f */ /* 0x000fda00038c0000 */
.L_x_190:
[----:B------:R-:W-:Y:S05]  /*3e60*/  @!P6 BRA `(.L_x_77) ;  /* 0x00000000005ce947 */ /* 0x000fea0003800000 */
[----:B--2---:R-:W2:Y:S02]  /*3e70*/  LDS R4, [UR5+0x10] ;  /* 0x00001005ff047984 */ /* 0x004ea40008000800 */
[----:B--2---:R-:W-:-:S04]  /*3e80*/  SHF.L.U32 R4, R4, 0x1f, RZ ;  /* 0x0000001f04047819 */ /* 0x004fc800000006ff */
[----:B------:R-:W2:Y:S02]  /*3e90*/  SYNCS.PHASECHK.TRANS64.TRYWAIT P0, [UR5+0x8], R4 ;  /* 0x00000804ff0075a7 */ /* 0x000ea40008001105 */
[----:B--2---:R-:W-:Y:S05]  /*3ea0*/  @P0 BRA `(.L_x_79) ;  /* 0x0000000000080947 */ /* 0x004fea0003800000 */
[----:B------:R-:W2:Y:S02]  /*3eb0*/  SYNCS.PHASECHK.TRANS64.TRYWAIT P0, [UR5+0x8], R4 ;  /* 0x00000804ff0075a7 */ /* 0x000ea40008001105 */
[----:B--2---:R-:W-:Y:S05]  /*3ec0*/  @!P0 BRA `(.L_x_80) ;  /* 0x0000005000948947 */ /* 0x004fea0003800000 */
.L_x_79:
[----:B------:R-:W3:Y:S01]  /*3ed0*/  LDS R6, [UR6+0x200] ;  /* 0x00020006ff067984 */ /* 0x000ee20008000800 */
[----:B--2---:R-:W-:Y:S02]  /*3ee0*/  HFMA2 R3, -RZ, RZ, 0, 5.9604644775390625e-08 ;  /* 0x00000001ff037431 */ /* 0x004fe400000001ff */
[----:B------:R-:W-:Y:S01]  /*3ef0*/  IMAD.MOV.U32 R4, RZ, RZ, 0xffff ;  /* 0x0000ffffff047424 */ /* 0x000fe200078e00ff */
[----:B------:R-:W-:Y:S01]  /*3f00*/  UPRMT UR4, UR45, 0x654, UR7 ;  /* 0x000006542d047896 */ /* 0x000fe20008000007 */
[----:B---3--:R-:W-:-:S03]  /*3f10*/  IMAD.SHL.U32 R5, R6, 0x20, RZ ;  /* 0x0000002006057824 */ /* 0x008fc600078e00ff */
[-C--:B------:R-:W-:Y:S02]  /*3f20*/  SHF.L.U32 R4, R4, R6.reuse, RZ ;  /* 0x0000000604047219 */ /* 0x080fe400000006ff */
[----:B------:R-:W-:Y:S01]  /*3f30*/  SHF.L.U32 R6, R3, R6, RZ ;  /* 0x0000000603067219 */ /* 0x000fe200000006ff */
[----:B------:R3:W-:Y:S04]  /*3f40*/  STS [UR6+0x200], R5 ;  /* 0x00020005ff007988 */ /* 0x0007e80008000806 */
[----:B------:R3:W-:Y:S04]  /*3f50*/  ATOMS.OR RZ, [UR5+0x14], R4 ;  /* 0x00001404ffff798c */ /* 0x0007e8000b000005 */
[----:B------:R3:W-:Y:S01]  /*3f60*/  ATOMS.OR RZ, [UR5+0x18], R6 ;  /* 0x00001806ffff798c */ /* 0x0007e2000b000005 */
[----:B------:R-:W-:Y:S03]  /*3f70*/  SYNCS.ARRIVE.TRANS64.RED.A1T0 RZ, [UR4], RZ ;  /* 0x000000ffffff79a7 */ /* 0x000fe60008100404 */
[----:B------:R3:W-:Y:S01]  /*3f80*/  ATOMS.XOR RZ, [UR5+0x10], R3 ;  /* 0x00001003ffff798c */ /* 0x0007e2000b800005 */
[----:B------:R-:W-:Y:S05]  /*3f90*/  BRA `(.L_x_77) ;  /* 0x0000000000107947 */ /* 0x000fea0003800000 */
.L_x_70:
[----:B------:R-:W-:Y:S02]  /*3fa0*/  MOV R3, 0xffffffff ;  /* 0xffffffff00037802 */ /* 0x000fe40000000f00 */
[----:B------:R-:W-:-:S03]  /*3fb0*/  MOV R4, 0x3fe0 ;  /* 0x00003fe000047802 */ /* 0x000fc60000000f00 */
[----:B------:R2:W-:Y:S04]  /*3fc0*/  STS [UR6+0x200], R3 ;  /* 0x00020003ff007988 */ /* 0x0005e80008000806 */
[----:B-12--5:R-:W-:Y:S05]  /*3fd0*/  CALL.REL.NOINC `($__internal_1_$__cuda_sm10x_tcgen05_guardrail_trap_phase_invalid_during_alloc) ;  /* 0x0000005400f47944 */ /* 0x026fea0003c00000 */
.L_x_77:
[----:B------:R-:W-:Y:S05]  /*3fe0*/  WARPSYNC.ALL ;  /* 0x0000000000007948 */ /* 0x000fea0003800000 */
[----:B------:R-:W4:Y:S01]  /*3ff0*/  S2UR UR4, SR_CgaCtaId ;  /* 0x00000000000479c3 */ /* 0x000f220000008800 */
[----:B------:R-:W-:Y:S01]  /*4000*/  UMOV UR26, 0x400 ;  /* 0x00000400001a7882 */ /* 0x000fe20000000000 */
[----:B------:R-:W-:-:S06]  /*4010*/  NOP ;  /* 0x0000000000007918 */ /* 0x000fcc0000000000 */
[----:B------:R-:W-:Y:S06]  /*4020*/  BAR.ARV 0x6, 0xa0 ;  /* 0x0182800000007b1d */ /* 0x000fec0000002000 */
[----:B------:R-:W1:Y:S01]  /*4030*/  LDCU UR6, c[0x0][0x38c] ;  /* 0x00007180ff0677ac */ /* 0x000e620008000800 */
[----:B------:R-:W-:Y:S01]  /*4040*/  LOP3.LUT R0, R0, 0xffff, RZ, 0xc0, !PT ;  /* 0x0000ffff00007812 */ /* 0x000fe200078ec0ff */
[----:B--2---:R-:W-:Y:S01]  /*4050*/  IMAD.MOV.U32 R9, RZ, RZ, 0x1 ;  /* 0x00000001ff097424 */ /* 0x004fe200078e00ff */
[----:B------:R-:W-:Y:S01]  /*4060*/  LOP3.LUT R2, R2, 0xffff, RZ, 0xc0, !PT ;  /* 0x0000ffff02027812 */ /* 0x000fe200078ec0ff */
[----:B------:R-:W-:Y:S01]  /*4070*/  IMAD.MOV.U32 R8, RZ, RZ, RZ ;  /* 0x000000ffff087224 */ /* 0x000fe200078e00ff */
[----:B------:R-:W-:Y:S01]  /*4080*/  R2UR UR42, R0 ;  /* 0x00000000002a72ca */ /* 0x000fe200000e0000 */
[----:B------:R-:W-:Y:S01]  /*4090*/  UMOV UR32, URZ ;  /* 0x000000ff00207c82 */ /* 0x000fe20008000000 */
[----:B------:R-:W-:Y:S01]  /*40a0*/  R2UR UR28, R2 ;  /* 0x00000000021c72ca */ /* 0x000fe200000e0000 */
[----:B------:R-:W-:Y:S01]  /*40b0*/  UMOV UR23, URZ ;  /* 0x000000ff00177c82 */ /* 0x000fe20008000000 */
[----:B------:R-:W-:Y:S01]  /*40c0*/  UMOV UR22, URZ ;  /* 0x000000ff00167c82 */ /* 0x000fe20008000000 */
[----:B----4-:R-:W-:-:S02]  /*40d0*/  ULEA UR26, UR4, UR26, 0x18 ;  /* 0x0000001a041a7291 */ /* 0x010fc4000f8ec0ff */
[----:B------:R-:W-:Y:S02]  /*40e0*/  UISETP.NE.AND UP3, UPT, UR46, URZ, UPT ;  /* 0x000000ff2e00728c */ /* 0x000fe4000bf65270 */
[----:B------:R-:W-:Y:S02]  /*40f0*/  UIADD3 UR5, UPT, UPT, UR26, 0x3400, URZ ;  /* 0x000034001a057890 */ /* 0x000fe4000fffe0ff */
[----:B------:R-:W-:Y:S02]  /*4100*/  UIADD3 UR4, UPT, UPT, UR26, 0x25400, URZ ;  /* 0x000254001a047890 */ /* 0x000fe4000fffe0ff */
[----:B-1----:R-:W-:Y:S01]  /*4110*/  UIADD3 UR6, UPT, UPT, UR6, 0x3f, URZ ;  /* 0x0000003f06067890 */ /* 0x002fe2000fffe0ff */
[----:B---3--:R-:W1:Y:S01]  /*4120*/  LDS R3, [UR26+0x200] ;  /* 0x0002001aff037984 */ /* 0x008e620008000800 */
[----:B------:R-:W-:Y:S02]  /*4130*/  USHF.R.U32.HI UR5, URZ, 0x4, UR5 ;  /* 0x00000004ff057899 */ /* 0x000fe40008011605 */
[----:B------:R-:W-:-:S02]  /*4140*/  USHF.R.S32.HI UR33, URZ, 0x1f, UR6 ;  /* 0x0000001fff217899 */ /* 0x000fc40008011406 */
[----:B------:R-:W-:Y:S02]  /*4150*/  USHF.R.U32.HI UR4, URZ, 0x4, UR4 ;  /* 0x00000004ff047899 */ /* 0x000fe40008011604 */
[----:B------:R-:W-:Y:S02]  /*4160*/  ULEA.HI UR33, UR33, UR6, URZ, 0x6 ;  /* 0x0000000621217291 */ /* 0x000fe4000f8f30ff */
[----:B------:R-:W-:Y:S02]  /*4170*/  ULOP3.LUT UR5, UR5, 0x3fff, URZ, 0xc0, !UPT ;  /* 0x00003fff05057892 */ /* 0x000fe4000f8ec0ff */
[----:B------:R-:W-:Y:S02]  /*4180*/  USHF.R.S32.HI UR33, URZ, 0x6, UR33 ;  /* 0x00000006ff217899 */ /* 0x000fe40008011421 */
[----:B------:R-:W-:Y:S02]  /*4190*/  ULOP3.LUT UR30, UR4, 0x3fff, URZ, 0xc0, !UPT ;  /* 0x00003fff041e7892 */ /* 0x000fe4000f8ec0ff */
[----:B------:R-:W-:Y:S01]  /*41a0*/  UISETP.LT.AND UP0, UPT, UR33, 0x1, UPT ;  /* 0x000000012100788c */ /* 0x000fe2000bf01270 */
[----:B------:R-:W-:Y:S01]  /*41b0*/  UMOV UR40, 0x0 ;  /* 0x0000000000287882 */ /* 0x000fe20000000000 */
[----:B------:R-:W-:Y:S01]  /*41c0*/  UMOV UR41, 0x8100010 ;  /* 0x0810001000297882 */ /* 0x000fe20000000000 */
[----:B------:R-:W-:-:S02]  /*41d0*/  ULOP3.LUT UR29, UR5, 0x10000, URZ, 0xfc, !UPT ;  /* 0x00010000051d7892 */ /* 0x000fc4000f8efcff */
[----:B------:R-:W-:Y:S02]  /*41e0*/  ULOP3.LUT UR30, UR30, 0x10000, URZ, 0xfc, !UPT ;  /* 0x000100001e1e7892 */ /* 0x000fe4000f8efcff */
[----:B------:R-:W-:Y:S01]  /*41f0*/  USEL UR43, UR33, 0x1, !UP0 ;  /* 0x00000001212b7887 */ /* 0x000fe2000c000000 */
[----:B------:R-:W-:Y:S01]  /*4200*/  UMOV UR38, 0x0 ;  /* 0x0000000000267882 */ /* 0x000fe20000000000 */
[----:B------:R-:W-:Y:S01]  /*4210*/  UMOV UR39, 0x8100010 ;  /* 0x0810001000277882 */ /* 0x000fe20000000000 */
[----:B------:R-:W-:Y:S01]  /*4220*/  UMOV UR36, 0x0 ;  /* 0x0000000000247882 */ /* 0x000fe20000000000 */
[----:B------:R-:W-:Y:S01]  /*4230*/  UMOV UR37, 0x8100010 ;  /* 0x0810001000257882 */ /* 0x000fe20000000000 */
[----:B------:R-:W-:Y:S01]  /*4240*/  UMOV UR34, 0x0 ;  /* 0x0000000000227882 */ /* 0x000fe20000000000 */
[----:B------:R-:W-:Y:S01]  /*4250*/  UMOV UR35, 0x8100010 ;  /* 0x0810001000237882 */ /* 0x000fe20000000000 */
[----:B-1----:R-:W-:Y:S02]  /*4260*/  R2UR UR44, R3 ;  /* 0x00000000032c72ca */ /* 0x002fe400000e0000 */
[----:B------:R-:W-:-:S13]  /*4270*/  CS2R R2, SRZ ;  /* 0x0000000000027805 */ /* 0x000fda000001ff00 */
.L_x_88:
[C---:B------:R-:W-:Y:S02]  /*4280*/  LEA R0, R8.reuse, UR26, 0x3 ;  /* 0x0000001a08007c11 */ /* 0x040fe4000f8e18ff */
[----:B------:R-:W-:Y:S02]  /*4290*/  SHF.L.U32 R4, R3, 0x1f, RZ ;  /* 0x0000001f03047819 */ /* 0x000fe400000006ff */
[----:B------:R-:W-:Y:S02]  /*42a0*/  LEA R5, R8, UR26, 0x4 ;  /* 0x0000001a08057c11 */ /* 0x000fe4000f8e20ff */
[----:B------:R-:W1:Y:S02]  /*42b0*/  SYNCS.PHASECHK.TRANS64.TRYWAIT P0, [R0+URZ+0x150], R4 ;  /* 0x00015004000075a7 */ /* 0x000e6400080011ff */
[----:B-1-3--:R-:W-:Y:S05]  /*42c0*/  @!P0 BRA `(.L_x_81) ;  /* 0x0000004c00ac8947 */ /* 0x00afea0003800000 */
.L_x_191:
[----:B-1----:R-:W1:Y:S01]  /*42d0*/  LDS.128 R4, [R5+0x1e0] ;  /* 0x0001e00005047984 */ /* 0x002e620000000c00 */
[----:B------:R-:W-:Y:S02]  /*42e0*/  VIADD R0, R0, 0x160 ;  /* 0x0000016000007836 */ /* 0x000fe40000000000 */
[----:B------:R-:W-:Y:S01]  /*42f0*/  VIADD R8, R8, 0x1 ;  /* 0x0000000108087836 */ /* 0x000fe20000000000 */
[----:B------:R-:W-:Y:S01]  /*4300*/  @!PT LDS RZ, [RZ] ;  /* 0x00000000fffff984 */ /* 0x000fe20000000800 */
[----:B------:R-:W-:Y:S01]  /*4310*/  @!PT LDS RZ, [RZ] ;  /* 0x00000000fffff984 */ /* 0x000fe20000000800 */
[----:B------:R-:W-:Y:S01]  /*4320*/  @!PT LDS RZ, [RZ] ;  /* 0x00000000fffff984 */ /* 0x000fe20000000800 */
[----:B------:R-:W-:Y:S01]  /*4330*/  @!PT LDS RZ, [RZ] ;  /* 0x00000000fffff984 */ /* 0x000fe20000000800 */
[----:B------:R2:W-:Y:S06]  /*4340*/  MEMBAR.ALL.CTA ;  /* 0x0000000000007992 */ /* 0x0005ec0000008000 */
[----:B--2---:R-:W2:Y:S01]  /*4350*/  FENCE.VIEW.ASYNC.S ;  /* 0x00000000000073c6 */ /* 0x004ea20000000000 */
[----:B------:R-:W-:-:S04]  /*4360*/  PRMT R0, RZ, 0x654, R0 ;  /* 0x00000654ff007816 */ /* 0x000fc80000000000 */
[----:B--2---:R2:W-:Y:S01]  /*4370*/  SYNCS.ARRIVE.TRANS64.RED.A1T0 RZ, [R0+URZ], RZ ;  /* 0x000000ff00ff79a7 */ /* 0x0045e200081004ff */
[----:B-1----:R-:W-:Y:S01]  /*4380*/  LOP3.LUT P1, RZ, R6, 0x1, RZ, 0xc0, !PT ;  /* 0x0000000106ff7812 */ /* 0x002fe2000782c0ff */
[----:B--2---:R-:W-:-:S12]  /*4390*/  BRA.U UP3, `(.L_x_82) ;  /* 0x0000000503087547 */ /* 0x004fd8000b800000 */
[----:B------:R-:W1:Y:S01]  /*43a0*/  LDCU UR4, c[0x0][0x38c] ;  /* 0x00007180ff0477ac */ /* 0x000e620008000800 */
[----:B------:R-:W-:Y:S02]  /*43b0*/  PLOP3.LUT P2, PT, PT, PT, PT, 0x80, 0x8 ;  /* 0x000000000008781c */ /* 0x000fe40003f4f070 */
[----:B------:R-:W-:Y:S01]  /*43c0*/  SHF.L.U32 R4, R9, 0x1f, RZ ;  /* 0x0000001f09047819 */ /* 0x000fe200000006ff */
[----:B------:R-:W-:Y:S02]  /*43d0*/  ULEA UR31, UR32, UR26, 0x3 ;  /* 0x0000001a201f7291 */ /* 0x000fe4000f8e18ff */
[----:B------:R-:W-:Y:S02]  /*43e0*/  ULEA UR11, UR32, UR44, 0x5 ;  /* 0x0000002c200b7291 */ /* 0x000fe4000f8e28ff */
[----:B-1----:R-:W-:-:S06]  /*43f0*/  UISETP.GE.AND UP0, UPT, UR4, 0x1, UPT ;  /* 0x000000010400788c */ /* 0x002fcc000bf06270 */
[----:B------:R-:W-:-:S05]  /*4400*/  PLOP3.LUT P0, PT, PT, PT, UP0, 0x80, 0x8 ;  /* 0x000000000008781c */ /* 0x000fca0003f0f008 */
[----:B------:R-:W-:-:S08]  /*4410*/  @UP0 ULEA UR4, UR23, UR26, 0x3 ;  /* 0x0000001a17040291 */ /* 0x000fd0000f8e18ff */
[----:B------:R-:W-:-:S04]  /*4420*/  @P0 SHF.L.U32 R0, R2, 0x1f, RZ ;  /* 0x0000001f02000819 */ /* 0x000fc800000006ff */
[----:B------:R1:W2:Y:S01]  /*4430*/  @P0 SYNCS.PHASECHK.TRANS64.TRYWAIT P2, [UR4], R0 ;  /* 0x00000000ff0005a7 */ /* 0x0002a20008041104 */
[----:B------:R-:W3:Y:S02]  /*4440*/  SYNCS.PHASECHK.TRANS64.TRYWAIT P0, [UR31+0x190], R4 ;  /* 0x00019004ff0075a7 */ /* 0x000ee4000800111f */
[----:B-123--:R-:W-:Y:S05]  /*4450*/  @!P0 BRA `(.L_x_83) ;  /* 0x0000004c005c8947 */ /* 0x00efea0003800000 */
.L_x_193:
[----:B------:R-:W-:Y:S01]  /*4460*/  UMOV UR27, UR22 ;  /* 0x00000016001b7c82 */ /* 0x000fe20008000000 */
[----:B------:R-:W-:Y:S05]  /*4470*/  BRA.U !UP0, `(.L_x_84) ;  /* 0x0000000108c07547 */ /* 0x000fea000b800000 */
[----:B------:R-:W-:Y:S02]  /*4480*/  UIADD3 UR27, UPT, UPT, UR43, UR22, URZ ;  /* 0x000000162b1b7290 */ /* 0x000fe4000fffe0ff */
[----:B------:R-:W-:Y:S01]  /*4490*/  UPLOP3.LUT UP2, UPT, UPT, UPT, UPT, 0x40, 0x4 ;  /* 0x000000000004789c */ /* 0x000fe20003f4e870 */
[----:B------:R-:W-:Y:S01]  /*44a0*/  UMOV UR24, UR33 ;  /* 0x0000002100187c82 */ /* 0x000fe20008000000 */
[----:B------:R-:W-:-:S09]  /*44b0*/  UMOV UR10, UR23 ;  /* 0x00000017000a7c82 */ /* 0x000fd20008000000 */
.L_x_87:
[----:B--2---:R-:W-:Y:S01]  /*44c0*/  ULEA UR5, UR10, UR26, 0x3 ;  /* 0x0000001a0a057291 */ /* 0x004fe2000f8e18ff */
[----:B---3--:R-:W-:Y:S11]  /*44d0*/  @P2 BRA `(.L_x_85) ;  /* 0x00000000000c2947 */ /* 0x008ff60003800000 */
[----:B-1----:R-:W-:Y:S04]  /*44e0*/  SHF.L.U32 R4, R2, 0x1f, RZ ;  /* 0x0000001f02047819 */ /* 0x002fe800000006ff */
[----:B------:R-:W1:Y:S02]  /*44f0*/  SYNCS.PHASECHK.TRANS64.TRYWAIT P0, [UR5], R4 ;  /* 0x00000004ff0075a7 */ /* 0x000e640008001105 */
[----:B-1----:R-:W-:Y:S05]  /*4500*/  @!P0 BRA `(.L_x_86) ;  /* 0x0000004c00488947 */ /* 0x002fea0003800000 */
.L_x_85:
[----:B------:R-:W-:Y:S01]  /*4510*/  UISETP.NE.AND UP0, UPT, UR24, 0x1, UPT ;  /* 0x000000011800788c */ /* 0x000fe2000bf05270 */
[----:B------:R-:W-:Y:S01]  /*4520*/  PLOP3.LUT P2, PT, PT, PT, PT, 0x80, 0x8 ;  /* 0x000000000008781c */ /* 0x000fe20003f4f070 */
[----:B------:R-:W-:Y:S02]  /*4530*/  UIADD3 UR4, UPT, UPT, UR10, 0x1, URZ ;  /* 0x000000010a047890 */ /* 0x000fe4000fffe0ff */
[----:B------:R-:W-:Y:S02]  /*4540*/  UIADD3 UR25, UPT, UPT, UR5, 0x88, URZ ;  /* 0x0000008805197890 */ /* 0x000fe4000fffe0ff */
[----:B------:R-:W-:Y:S01]  /*4550*/  UISETP.NE.AND UP1, UPT, UR4, 0x11, UPT ;  /* 0x000000110400788c */ /* 0x000fe2000bf25270 */
[----:B------:R-:W-:Y:S01]  /*4560*/  PLOP3.LUT P0, PT, PT, PT, UP0, 0x80, 0x8 ;  /* 0x000000000008781c */ /* 0x000fe20003f0f008 */
[----:B------:R-:W-:Y:S02]  /*4570*/  UIADD3 UR22, UPT, UPT, UR22, 0x1, URZ ;  /* 0x0000000116167890 */ /* 0x000fe4000fffe0ff */
[----:B------:R-:W-:Y:S02]  /*4580*/  USEL UR6, URZ, 0x1, UP1 ;  /* 0x00000001ff067887 */ /* 0x000fe40008800000 */
[----:B------:R-:W-:Y:S02]  /*4590*/  USEL UR23, UR4, URZ, UP1 ;  /* 0x000000ff04177287 */ /* 0x000fe40008800000 */
[----:B------:R-:W-:Y:S02]  /*45a0*/  UIADD3 UR24, UPT, UPT, UR24, -0x1, URZ ;  /* 0xffffffff18187890 */ /* 0x000fe4000fffe0ff */
[----:B------:R-:W-:Y:S01]  /*45b0*/  @UP0 ULEA UR4, UR23, UR26, 0x3 ;  /* 0x0000001a17040291 */ /* 0x000fe2000f8e18ff */
[----:B------:R-:W-:Y:S01]  /*45c0*/  LOP3.LUT R2, R2, UR6, RZ, 0x3c, !PT ;  /* 0x0000000602027c12 */ /* 0x000fe2000f8e3cff */
[----:B------:R-:W-:Y:S02]  /*45d0*/  ULEA UR6, UR10, UR30, 0x8 ;  /* 0x0000001e0a067291 */ /* 0x000fe4000f8e40ff */
[----:B------:R-:W-:Y:S01]  /*45e0*/  UISETP.NE.AND UP0, UPT, UR22, UR27, UPT ;  /* 0x0000001b1600728c */ /* 0x000fe2000bf05270 */
[----:B-1----:R-:W-:Y:S01]  /*45f0*/  @P0 SHF.L.U32 R0, R2, 0x1f, RZ ;  /* 0x0000001f02000819 */ /* 0x002fe200000006ff */
[----:B------:R-:W-:Y:S02]  /*4600*/  UIADD3 UR20, UPT, UPT, UR6, 0x2, URZ ;  /* 0x0000000206147890 */ /* 0x000fe4000fffe0ff */
[----:B------:R-:W-:Y:S01]  /*4610*/  UIADD3 UR16, UPT, UPT, UR6, 0x4, URZ ;  /* 0x0000000406107890 */ /* 0x000fe2000fffe0ff */
[----:B------:R2:W3:Y:S01]  /*4620*/  @P0 SYNCS.PHASECHK.TRANS64.TRYWAIT P2, [UR4], R0 ;  /* 0x00000000ff0005a7 */ /* 0x0004e20008041104 */
[----:B------:R-:W-:Y:S02]  /*4630*/  ULEA UR4, UR10, UR29, 0x9 ;  /* 0x0000001d0a047291 */ /* 0x000fe4000f8e48ff */
[----:B------:R-:W-:Y:S02]  /*4640*/  UIADD3 UR12, UPT, UPT, UR6, 0x6, URZ ;  /* 0x00000006060c7890 */ /* 0x000fe4000fffe0ff */
[----:B------:R-:W-:Y:S02]  /*4650*/  UIADD3 UR18, UPT, UPT, UR4, 0x2, URZ ;  /* 0x0000000204127890 */ /* 0x000fe4000fffe0ff */
[----:B------:R-:W-:Y:S02]  /*4660*/  UIADD3 UR14, UPT, UPT, UR4, 0x4, URZ ;  /* 0x00000004040e7890 */ /* 0x000fe4000fffe0ff */
[----:B------:R-:W-:Y:S01]  /*4670*/  UIADD3 UR8, UPT, UPT, UR4, 0x6, URZ ;  /* 0x0000000604087890 */ /* 0x000fe2000fffe0ff */
[----:B------:R-:W-:Y:S01]  /*4680*/  UMOV UR7, 0x40004040 ;  /* 0x4000404000077882 */ /* 0x000fe20000000000 */
[----:B------:R-:W-:Y:S01]  /*4690*/  UMOV UR5, 0x40004040 ;  /* 0x4000404000057882 */ /* 0x000fe20000000000 */
[----:B------:R-:W-:Y:S01]  /*46a0*/  UMOV UR21, 0x40004040 ;  /* 0x4000404000157882 */ /* 0x000fe20000000000 */
[----:B------:R2:W-:Y:S01]  /*46b0*/  UTCHMMA.2CTA gdesc[UR4], gdesc[UR6], tmem[UR11], tmem[UR40], idesc[UR41], UP2 ;  /* 0x00ff2806040075ea */ /* 0x0005e2000920000b */
[----:B------:R-:W-:Y:S01]  /*46c0*/  UPLOP3.LUT UP2, UPT, UPT, UPT, UPT, 0x80, 0x8 ;  /* 0x000000000008789c */ /* 0x000fe20003f4f070 */
[----:B------:R-:W-:Y:S01]  /*46d0*/  UMOV UR19, 0x40004040 ;  /* 0x4000404000137882 */ /* 0x000fe20000000000 */
[----:B------:R-:W-:Y:S01]  /*46e0*/  UMOV UR17, 0x40004040 ;  /* 0x4000404000117882 */ /* 0x000fe20000000000 */
[----:B------:R2:W-:Y:S01]  /*46f0*/  UTCHMMA.2CTA gdesc[UR18], gdesc[UR20], tmem[UR11], tmem[UR38], idesc[UR39], UPT ;  /* 0x00ff2614120075ea */ /* 0x0005e2000ba0000b */
[----:B------:R-:W-:Y:S01]  /*4700*/  UMOV UR15, 0x40004040 ;  /* 0x40004040000f7882 */ /* 0x000fe20000000000 */
[----:B------:R-:W-:Y:S01]  /*4710*/  UMOV UR13, 0x40004040 ;  /* 0x40004040000d7882 */ /* 0x000fe20000000000 */
[----:B------:R-:W-:Y:S01]  /*4720*/  UMOV UR9, 0x40004040 ;  /* 0x4000404000097882 */ /* 0x000fe20000000000 */
[----:B------:R2:W-:Y:S01]  /*4730*/  UTCHMMA.2CTA gdesc[UR14], gdesc[UR16], tmem[UR11], tmem[UR36], idesc[UR37], UPT ;  /* 0x00ff24100e0075ea */ /* 0x0005e2000ba0000b */
[----:B------:R2:W-:Y:S01]  /*4740*/  UTCHMMA.2CTA gdesc[UR8], gdesc[UR12], tmem[UR11], tmem[UR34], idesc[UR35], UPT ;  /* 0x00ff220c080075ea */ /* 0x0005e2000ba0000b */
[----:B------:R2:W-:Y:S01]  /*4750*/  UTCBAR.2CTA.MULTICAST [UR25], URZ, UR28 ;  /* 0x000000ff190073e9 */ /* 0x0005e2000820081c */
[----:B------:R-:W-:Y:S01]  /*4760*/  UMOV UR10, UR23 ;  /* 0x00000017000a7c82 */ /* 0x000fe20008000000 */
[----:B------:R-:W-:Y:S05]  /*4770*/  BRA.U UP0, `(.L_x_87) ;  /* 0xfffffffd00507547 */ /* 0x000fea000b83ffff */
.L_x_84:
[----:B--2---:R-:W-:Y:S01]  /*4780*/  UIADD3 UR4, UPT, UPT, UR31, 0x170, URZ ;  /* 0x000001701f047890 */ /* 0x004fe2000fffe0ff */
[----:B------:R-:W-:-:S08]  /*4790*/  UMOV UR22, UR27 ;  /* 0x0000001b00167c82 */ /* 0x000fd00008000000 */
[----:B------:R2:W-:Y:S01]  /*47a0*/  UTCBAR.2CTA.MULTICAST [UR4], URZ, UR42 ;  /* 0x000000ff040073e9 */ /* 0x0005e2000820082a */
[----:B------:R-:W-:Y:S02]  /*47b0*/  NOP ;  /* 0x0000000000007918 */ /* 0x000fe40000000000 */
.L_x_82:
[----:B--2---:R-:W-:Y:S01]  /*47c0*/  UIADD3 UR4, UPT, UPT, UR32, 0x1, URZ ;  /* 0x0000000120047890 */ /* 0x004fe2000fffe0ff */
[----:B------:R-:W-:-:S03]  /*47d0*/  ISETP.NE.AND P0, PT, R8, 0x2, PT ;  /* 0x000000020800780c */ /* 0x000fc60003f05270 */
[----:B------:R-:W-:Y:S01]  /*47e0*/  UISETP.NE.AND UP0, UPT, UR4, 0x4, UPT ;  /* 0x000000040400788c */ /* 0x000fe2000bf05270 */
[----:B-1----:R-:W-:Y:S02]  /*47f0*/  SEL R0, RZ, 0x1, P0 ;  /* 0x00000001ff007807 */ /* 0x002fe40000000000 */
[----:B------:R-:W-:Y:S01]  /*4800*/  SEL R8, R8, RZ, P0 ;  /* 0x000000ff08087207 */ /* 0x000fe20000000000 */
[----:B------:R-:W-:Y:S01]  /*4810*/  USEL UR5, URZ, 0x1, UP0 ;  /* 0x00000001ff057887 */ /* 0x000fe20008000000 */
[----:B------:R-:W-:Y:S01]  /*4820*/  LOP3.LUT R3, R3, R0, RZ, 0x3c, !PT ;  /* 0x0000000003037212 */ /* 0x000fe200078e3cff */
[----:B------:R-:W-:-:S04]  /*4830*/  USEL UR32, UR4, URZ, UP0 ;  /* 0x000000ff04207287 */ /* 0x000fc80008000000 */
[----:B------:R-:W-:Y:S01]  /*4840*/  LOP3.LUT R9, R9, UR5, RZ, 0x3c, !PT ;  /* 0x0000000509097c12 */ /* 0x000fe2000f8e3cff */
[----:B------:R-:W-:Y:S07]  /*4850*/  @P1 BRA `(.L_x_88) ;  /* 0xfffffff800881947 */ /* 0x000fee000383ffff */
[----:B------:R-:W1:Y:S01]  /*4860*/  S2UR UR8, SR_CgaCtaId ;  /* 0x00000000000879c3 */ /* 0x000e620000008800 */
[----:B------:R-:W-:Y:S01]  /*4870*/  ELECT P0, URZ, PT ;  /* 0x0000000000ff782f */ /* 0x000fe20003800000 */
[----:B------:R-:W-:Y:S01]  /*4880*/  HFMA2 R0, -RZ, RZ, 0, 5.9604644775390625e-08 ;  /* 0x00000001ff007431 */ /* 0x000fe200000001ff */
[----:B------:R-:W-:-:S05]  /*4890*/  UMOV UR4, 0x40 ;  /* 0x0000004000047882 */ /* 0x000fca0000000000 */
[----:B------:R-:W-:Y:S01]  /*48a0*/  UVIRTCOUNT.DEALLOC.SMPOOL 0x80 ;  /* 0x000000800000784c */ /* 0x000fe20000000000 */
[----:B------:R-:W-:Y:S02]  /*48b0*/  UISETP.NE.AND UP1, UPT, UR46, URZ, UPT ;  /* 0x000000ff2e00728c */ /* 0x000fe4000bf25270 */
[----:B-1----:R-:W-:-:S09]  /*48c0*/  ULEA UR8, UR8, UR4, 0x18 ;  /* 0x0000000408087291 */ /* 0x002fd2000f8ec0ff */
[----:B------:R1:W-:Y:S01]  /*48d0*/  @P0 STS.U8 [UR8+0x1c], R0 ;  /* 0x00001c00ff000988 */ /* 0x0003e20008000008 */
[----:B------:R-:W-:Y:S05]  /*48e0*/  BRA.U UP1, `(.L_x_89) ;  /* 0x0000000101a07547 */ /* 0x000fea000b800000 */
[----:B------:R-:W-:Y:S01]  /*48f0*/  UIADD3 UR7, UPT, UPT, UR26, 0x190, URZ ;  /* 0x000001901a077890 */ /* 0x000fe2000fffe0ff */
[----:B------:R-:W-:-:S03]  /*4900*/  SHF.L.U32 R2, R9, 0x1f, RZ ;  /* 0x0000001f09027819 */ /* 0x000fc600000006ff */
[----:B------:R-:W-:-:S09]  /*4910*/  ULEA UR4, UR32, UR7, 0x3 ;  /* 0x0000000720047291 */ /* 0x000fd2000f8e18ff */
[----:B------:R-:W2:Y:S02]  /*4920*/  SYNCS.PHASECHK.TRANS64.TRYWAIT P0, [UR4], R2 ;  /* 0x00000002ff0075a7 */ /* 0x000ea40008001104 */
[----:B--2---:R-:W-:Y:S05]  /*4930*/  @!P0 BRA `(.L_x_90) ;  /* 0x0000004800548947 */ /* 0x004fea0003800000 */
.L_x_196:
        /* <DEDUP_REMOVED lines=9> */
.L_x_198:
        /* <DEDUP_REMOVED lines=9> */
.L_x_200:
[----:B------:R-:W-:-:S04]  /*4a60*/  UIADD3 UR4, UPT, UPT, UR4, 0x1, URZ ;  /* 0x0000000104047890 */ /* 0x000fc8000fffe0ff */
[----:B------:R-:W-:-:S04]  /*4a70*/  UISETP.NE.AND UP0, UPT, UR4, 0x4, UPT ;  /* 0x000000040400788c */ /* 0x000fc8000bf05270 */
[----:B------:R-:W-:Y:S02]  /*4a80*/  USEL UR5, URZ, 0x1, UP0 ;  /* 0x00000001ff057887 */ /* 0x000fe40008000000 */
[----:B------:R-:W-:-:S04]  /*4a90*/  USEL UR4, UR4, URZ, UP0 ;  /* 0x000000ff04047287 */ /* 0x000fc80008000000 */
[----:B------:R-:W-:Y:S01]  /*4aa0*/  ULEA UR4, UR4, UR7, 0x3 ;  /* 0x0000000704047291 */ /* 0x000fe2000f8e18ff */
[----:B------:R-:W-:-:S04]  /*4ab0*/  LOP3.LUT R2, R2, UR5, RZ, 0x3c, !PT ;  /* 0x0000000502027c12 */ /* 0x000fc8000f8e3cff */
[----:B------:R-:W-:Y:S01]  /*4ac0*/  SHF.L.U32 R2, R2, 0x1f, RZ ;  /* 0x0000001f02027819 */ /* 0x000fe200000006ff */
[----:B-1----:R-:W-:-:S04]  /*4ad0*/  IMAD.U32 R0, RZ, RZ, UR4 ;  /* 0x00000004ff007e24 */ /* 0x002fc8000f8e00ff */
[----:B------:R1:W2:Y:S03]  /*4ae0*/  SYNCS.PHASECHK.TRANS64.TRYWAIT P0, [R0+URZ], R2 ;  /* 0x00000002000075a7 */ /* 0x0002a600080011ff */
[----:B--2---:R-:W-:Y:S05]  /*4af0*/  @!P0 NANOSLEEP.SYNCS 0x989680 ;  /* 0x009896800000895d */ /* 0x004fea0003900000 */
[----:B------:R-:W2:Y:S02]  /*4b00*/  @!P0 SYNCS.PHASECHK.TRANS64 P0, [R0+URZ], R2 ;  /* 0x00000002000085a7 */ /* 0x000ea400080010ff */
[----:B--2---:R-:W-:Y:S05]  /*4b10*/  @P0 BRA `(.L_x_93) ;  /* 0x0000000000200947 */ /* 0x004fea0003800000 */
.L_x_94:
[----:B--2---:R2:W4:Y:S02]  /*4b20*/  SYNCS.PHASECHK.TRANS64.TRYWAIT P0, [R0+URZ], R2 ;  /* 0x00000002000075a7 */ /* 0x00452400080011ff */
[----:B----4-:R-:W-:Y:S05]  /*4b30*/  @!P0 NANOSLEEP.SYNCS 0x989680 ;  /* 0x009896800000895d */ /* 0x010fea0003900000 */
[----:B------:R-:W4:Y:S02]  /*4b40*/  @!P0 SYNCS.PHASECHK.TRANS64 P0, [R0+URZ], R2 ;  /* 0x00000002000085a7 */ /* 0x000f2400080010ff */
[----:B----4-:R-:W-:Y:S05]  /*4b50*/  @!P0 BRA `(.L_x_94) ;  /* 0xfffffffc00f08947 */ /* 0x010fea000383ffff */
[----:B------:R-:W-:Y:S05]  /*4b60*/  BRA `(.L_x_93) ;  /* 0x00000000000c7947 */ /* 0x000fea0003800000 */
.L_x_89:
[----:B------:R-:W-:-:S04]  /*4b70*/  UIADD3 UR4, UPT, UPT, UR26, 0x1d0, URZ ;  /* 0x000001d01a047890 */ /* 0x000fc8000fffe0ff */
[----:B------:R-:W-:-:S09]  /*4b80*/  UPRMT UR4, UR45, 0x654, UR4 ;  /* 0x000006542d047896 */ /* 0x000fd20008000004 */
[----:B------:R-:W-:Y:S03]  /*4b90*/  SYNCS.ARRIVE.TRANS64.RED.A1T0 RZ, [UR4], RZ ;  /* 0x000000ffffff79a7 */ /* 0x000fe60008100404 */
.L_x_93:
[----:B-12---:R-:W-:Y:S01]  /*4ba0*/  SHF.L.U32 R2, RZ, 0x1f, RZ ;  /* 0x0000001fff027819 */ /* 0x006fe200000006ff */
[----:B------:R-:W-:Y:S01]  /*4bb0*/  UIADD3 UR4, UPT, UPT, UR26, 0x1d0, URZ ;  /* 0x000001d01a047890 */ /* 0x000fe2000fffe0ff */
[----:B------:R-:W-:Y:S02]  /*4bc0*/  PLOP3.LUT P0, PT, PT, PT, UP1, 0x80, 0x8 ;  /* 0x000000000008781c */ /* 0x000fe40003f0f018 */
[----:B------:R-:W1:Y:S02]  /*4bd0*/  SYNCS.PHASECHK.TRANS64.TRYWAIT P1, [UR26+0x1d0], R2 ;  /* 0x0001d002ff0075a7 */ /* 0x000e64000802111a */
[----:B-1----:R-:W-:Y:S09]  /*4be0*/  @!P1 BRA `(.L_x_95) ;  /* 0x0000004400f09947 */ /* 0x002ff20003800000 */
.L_x_202:
[----:B------:R-:W-:Y:S01]  /*4bf0*/  @!UP1 UPRMT UR4, UR45, 0x654, UR4 ;  /* 0x000006542d049896 */ /* 0x000fe20008000004 */
[----:B------:R-:W-:Y:S01]  /*4c00*/  UMOV UR5, 0xffff ;  /* 0x0000ffff00057882 */ /* 0x000fe20000000000 */
[----:B------:R-:W-:-:S07]  /*4c10*/  UMOV UR6, 0x1 ;  /* 0x0000000100067882 */ /* 0x000fce0000000000 */
[----:B------:R-:W-:Y:S01]  /*4c20*/  @!P0 SYNCS.ARRIVE.TRANS64.RED.A1T0 RZ, [UR4], RZ ;  /* 0x000000ffffff89a7 */ /* 0x000fe20008100404 */
[----:B------:R-:W-:Y:S01]  /*4c30*/  NOP ;  /* 0x0000000000007918 */ /* 0x000fe20000000000 */
[----:B-1----:R-:W1:Y:S01]  /*4c40*/  LDS R0, [UR8+0x14] ;  /* 0x00001408ff007984 */ /* 0x002e620008000800 */
[----:B------:R-:W-:-:S04]  /*4c50*/  ULOP3.LUT UR4, UR44, 0xffff, URZ, 0xc0, !UPT ;  /* 0x0000ffff2c047892 */ /* 0x000fc8000f8ec0ff */
[----:B------:R-:W-:-:S04]  /*4c60*/  USHF.R.U32.HI UR4, URZ, 0x5, UR4 ;  /* 0x00000005ff047899 */ /* 0x000fc80008011604 */
[----:B------:R-:W-:Y:S02]  /*4c70*/  USHF.L.U32 UR5, UR5, UR4, URZ ;  /* 0x0000000405057299 */ /* 0x000fe400080006ff */
[----:B------:R-:W-:-:S04]  /*4c80*/  USHF.L.U32 UR4, UR6, UR4, URZ ;  /* 0x0000000406047299 */ /* 0x000fc800080006ff */
[----:B-1----:R-:W-:-:S04]  /*4c90*/  LOP3.LUT R0, R0, UR5, RZ, 0xc0, !PT ;  /* 0x0000000500007c12 */ /* 0x002fc8000f8ec0ff */
[----:B------:R-:W-:-:S13]  /*4ca0*/  ISETP.NE.AND P0, PT, R0, UR5, PT ;  /* 0x0000000500007c0c */ /* 0x000fda000bf05270 */
[----:B------:R-:W-:Y:S05]  /*4cb0*/  @P0 BRA `(.L_x_96) ;  /* 0x0000000000580947 */ /* 0x000fea0003800000 */
[----:B------:R-:W1:Y:S02]  /*4cc0*/  LDS R0, [UR8+0x18] ;  /* 0x00001808ff007984 */ /* 0x000e640008000800 */
[----:B-1----:R-:W-:-:S04]  /*4cd0*/  LOP3.LUT R0, R0, UR4, RZ, 0xc0, !PT ;  /* 0x0000000400007c12 */ /* 0x002fc8000f8ec0ff */
[----:B------:R-:W-:-:S13]  /*4ce0*/  ISETP.NE.AND P0, PT, R0, UR4, PT ;  /* 0x0000000400007c0c */ /* 0x000fda000bf05270 */
[----:B------:R-:W-:Y:S05]  /*4cf0*/  @P0 BRA `(.L_x_97) ;  /* 0x00000000003c0947 */ /* 0x000fea0003800000 */
[----:B------:R-:W1:Y:S01]  /*4d00*/  S2R R2, SR_LANEID ;  /* 0x0000000000027919 */ /* 0x000e620000000000 */
[----:B------:R-:W-:-:S06]  /*4d10*/  ULOP3.LUT UR5, URZ, UR5, URZ, 0x33, !UPT ;  /* 0x00000005ff057292 */ /* 0x000fcc000f8e33ff */
[----:B------:R-:W-:-:S04]  /*4d20*/  IMAD.U32 R0, RZ, RZ, UR5 ;  /* 0x00000005ff007e24 */ /* 0x000fc8000f8e00ff */
[----:B------:R2:W4:Y:S02]  /*4d30*/  REDUX UR7, R0 ;  /* 0x00000000000773c4 */ /* 0x0005240000000000 */
[----:B------:R1:W-:Y:S01]  /*4d40*/  UTCATOMSWS.AND URZ, UR5 ;  /* 0x0000000500ff79e3 */ /* 0x0003e20008000000 */
[----:B--2---:R-:W-:Y:S01]  /*4d50*/  LOP3.LUT R0, RZ, UR4, RZ, 0x33, !PT ;  /* 0x00000004ff007c12 */ /* 0x004fe2000f8e33ff */
[----:B------:R-:W-:Y:S02]  /*4d60*/  VOTEU.ANY UR4, UPT, PT ;  /* 0x0000000000047886 */ /* 0x000fe400038e0100 */
[----:B------:R-:W-:Y:S02]  /*4d70*/  UFLO.U32 UR4, UR4 ;  /* 0x00000004000472bd */ /* 0x000fe400080e0000 */
[----:B------:R-:W2:Y:S04]  /*4d80*/  REDUX UR6, R0 ;  /* 0x00000000000673c4 */ /* 0x000ea80000000000 */
[----:B-1----:R-:W-:-:S02]  /*4d90*/  ISETP.EQ.U32.AND P0, PT, R2, UR4, PT ;  /* 0x0000000402007c0c */ /* 0x002fc4000bf02070 */
[----:B----4-:R-:W-:-:S11]  /*4da0*/  MOV R2, UR7 ;  /* 0x0000000700027c02 */ /* 0x010fd60008000f00 */
[----:B------:R1:W-:Y:S01]  /*4db0*/  @P0 ATOMS.AND RZ, [UR8+0x14], R2 ;  /* 0x00001402ffff098c */ /* 0x0003e2000a800008 */
[----:B--2---:R-:W-:-:S05]  /*4dc0*/  IMAD.U32 R0, RZ, RZ, UR6 ;  /* 0x00000006ff007e24 */ /* 0x004fca000f8e00ff */
[----:B------:R1:W-:Y:S01]  /*4dd0*/  @P0 ATOMS.AND RZ, [UR8+0x18], R0 ;  /* 0x00001800ffff098c */ /* 0x0003e2000a800008 */
[----:B------:R-:W-:Y:S05]  /*4de0*/  BRA `(.L_x_98) ;  /* 0x0000000000147947 */ /* 0x000fea0003800000 */
.L_x_97:
[----:B------:R-:W-:Y:S02]  /*4df0*/  MOV R2, 0x4e10 ;  /* 0x00004e1000027802 */ /* 0x000fe40000000f00 */
[----:B---3-5:R-:W-:Y:S05]  /*4e00*/  CALL.REL.NOINC `($__internal_0_$__cuda_sm10x_tcgen05_guardrail_trap_col_being_dealloced_not_returned_by_alloc) ;  /* 0x00000048005c7944 */ /* 0x028fea0003c00000 */
[----:B------:R-:W-:Y:S05]  /*4e10*/  BRA `(.L_x_98) ;  /* 0x0000000000087947 */ /* 0x000fea0003800000 */
.L_x_96:
[----:B------:R-:W-:Y:S02]  /*4e20*/  MOV R2, 0x4e40 ;  /* 0x00004e4000027802 */ /* 0x000fe40000000f00 */
[----:B---3-5:R-:W-:Y:S05]  /*4e30*/  CALL.REL.NOINC `($__internal_2_$__cuda_sm10x_tcgen05_guardrail_trap_unallocated_columns_being_dealloced) ;  /* 0x0000004800687944 */ /* 0x028fea0003c00000 */
.L_x_98:
[----:B------:R-:W-:Y:S01]  /*4e40*/  NOP ;  /* 0x0000000000007918 */ /* 0x000fe20000000000 */
[----:B------:R-:W-:Y:S05]  /*4e50*/  EXIT ;  /* 0x000000000000794d */ /* 0x000fea0003800000 */
.L_x_69:
[----:B------:R-:W-:-:S09]  /*4e60*/  UISETP.NE.OR UP0, UPT, UR20, 0x3, !UP4 ;  /* 0x000000031400788c */ /* 0x000fd2000e705670 */
[----:B------:R-:W-:Y:S05]  /*4e70*/  BRA.U UP0, `(.L_x_99) ;  /* 0x0000001100687547 */ /* 0x000fea000b800000 */
[----:B------:R-:W2:Y:S01]  /*4e80*/  LDCU.64 UR4, c[0x0][0x888] ;  /* 0x00011100ff0477ac */ /* 0x000ea20008000a00 */
[----:B------:R-:W3:Y:S01]  /*4e90*/  S2UR UR6, SR_CgaCtaId ;  /* 0x00000000000679c3 */ /* 0x000ee20000008800 */
[----:B------:R-:W-:Y:S02]  /*4ea0*/  HFMA2 R9, -RZ, RZ, 0, 0 ;  /* 0x00000000ff097431 */ /* 0x000fe400000001ff */
[----:B------:R-:W-:Y:S01]  /*4eb0*/  IMAD.MOV.U32 R11, RZ, RZ, 0x1 ;  /* 0x00000001ff0b7424 */ /* 0x000fe200078e00ff */
[----:B------:R-:W4:Y:S01]  /*4ec0*/  LDCU UR37, c[0x0][0x370] ;  /* 0x00006e00ff2577ac */ /* 0x000f220008000800 */
[----:B------:R-:W-:Y:S01]  /*4ed0*/  IMAD.MOV.U32 R10, RZ, RZ, RZ ;  /* 0x000000ffff0a7224 */ /* 0x000fe200078e00ff */
[----:B------:R-:W-:Y:S01]  /*4ee0*/  MOV R3, 0x1000 ;  /* 0x0000100000037802 */ /* 0x000fe20000000f00 */
[----:B------:R-:W1:Y:S01]  /*4ef0*/  LDCU.128 UR44, c[0x0][0xb10] ;  /* 0x00016200ff2c77ac */ /* 0x000e620008000c00 */
[----:B------:R-:W4:Y:S01]  /*4f00*/  LDC.64 R12, c[0x0][0x348] ;  /* 0x0000d200ff0c7b82 */ /* 0x000f220000000a00 */
[----:B------:R-:W1:Y:S01]  /*4f10*/  LDCU UR31, c[0x0][0x374] ;  /* 0x00006e80ff1f77ac */ /* 0x000e620008000800 */
[----:B------:R-:W4:Y:S01]  /*4f20*/  LDCU.64 UR34, c[0x0][0x890] ;  /* 0x00011200ff2277ac */ /* 0x000f220008000a00 */
[----:B--2---:R-:W-:Y:S01]  /*4f30*/  UISETP.NE.U32.AND UP0, UPT, UR4, URZ, UPT ;  /* 0x000000ff0400728c */ /* 0x004fe2000bf05070 */
[----:B------:R-:W2:Y:S01]  /*4f40*/  LDCU UR15, c[0x0][0xb0c] ;  /* 0x00016180ff0f77ac */ /* 0x000ea20008000800 */
[----:B------:R-:W2:Y:S01]  /*4f50*/  LDCU UR40, c[0x0][0xb20] ;  /* 0x00016400ff2877ac */ /* 0x000ea20008000800 */
[----:B------:R-:W2:Y:S01]  /*4f60*/  LDCU UR4, c[0x0][0xb30] ;  /* 0x00016600ff0477ac */ /* 0x000ea20008000800 */
[----:B------:R-:W-:Y:S01]  /*4f70*/  UMOV UR29, 0x400 ;  /* 0x00000400001d7882 */ /* 0x000fe20000000000 */
[----:B-1----:R-:W-:-:S02]  /*4f80*/  UIMAD.WIDE.U32 UR8, UR31, UR47, URZ ;  /* 0x0000002f1f0872a5 */ /* 0x002fc4000f8e00ff */
[----:B---3--:R-:W-:Y:S02]  /*4f90*/  ULEA UR29, UR6, UR29, 0x18 ;  /* 0x0000001d061d7291 */ /* 0x008fe4000f8ec0ff */
[----:B----4-:R-:W-:Y:S02]  /*4fa0*/  UIMAD.WIDE.U32 UR6, UR37, UR44, URZ ;  /* 0x0000002c250672a5 */ /* 0x010fe4000f8e00ff */
[----:B------:R-:W-:Y:S02]  /*4fb0*/  UISETP.NE.U32.AND UP6, UPT, UR34, URZ, UPT ;  /* 0x000000ff2200728c */ /* 0x000fe4000bfc5070 */
[----:B------:R-:W-:Y:S02]  /*4fc0*/  UISETP.NE.AND.EX UP5, UPT, UR5, URZ, UPT, UP0 ;  /* 0x000000ff0500728c */ /* 0x000fe4000bfa5300 */
[----:B------:R-:W-:Y:S01]  /*4fd0*/  UISETP.NE.AND UP0, UPT, UR42, 0x1, UPT ;  /* 0x000000012a00788c */ /* 0x000fe2000bf05270 */
[----:B------:R-:W-:Y:S01]  /*4fe0*/  UMOV UR6, UR7 ;  /* 0x0000000700067c82 */ /* 0x000fe20008000000 */
[----:B------:R-:W-:Y:S01]  /*4ff0*/  UMOV UR38, UR9 ;  /* 0x0000000900267c82 */ /* 0x000fe20008000000 */
[----:B--2---:R-:W-:Y:S01]  /*5000*/  UISETP.NE.AND UP0, UPT, UR15, 0x1, UPT ;  /* 0x000000010f00788c */ /* 0x004fe2000bf05270 */
[----:B------:R-:W-:Y:S01]  /*5010*/  UMOV UR25, URZ ;  /* 0x000000ff00197c82 */ /* 0x000fe20008000000 */
[----:B------:R-:W-:-:S02]  /*5020*/  UPLOP3.LUT UP4, UPT, UPT, UPT, UPT, 0x40, 0x4 ;  /* 0x000000000004789c */ /* 0x000fc40003f8e870 */
[----:B------:R-:W-:Y:S01]  /*5030*/  UISETP.GE.AND UP2, UPT, UR42, 0x1, UPT ;  /* 0x000000012a00788c */ /* 0x000fe2000bf46270 */
[----:B------:R-:W1:Y:S01]  /*5040*/  LDCU.64 UR22, c[0x0][0xb28] ;  /* 0x00016500ff1677ac */ /* 0x000e620008000a00 */
[----:B------:R-:W-:Y:S02]  /*5050*/  UISETP.NE.AND.EX UP6, UPT, UR35, URZ, UPT, UP6 ;  /* 0x000000ff2300728c */ /* 0x000fe4000bfc5360 */
[----:B------:R-:W-:Y:S02]  /*5060*/  USHF.R.U32.HI UR39, URZ, UR45, UR6 ;  /* 0x0000002dff277299 */ /* 0x000fe40008011606 */
[----:B------:R-:W-:Y:S02]  /*5070*/  USHF.R.U32.HI UR38, URZ, UR40, UR38 ;  /* 0x00000028ff267299 */ /* 0x000fe40008011626 */
[----:B------:R-:W-:Y:S02]  /*5080*/  UISETP.NE.AND UP0, UPT, UR46, 0x1, UPT ;  /* 0x000000012e00788c */ /* 0x000fe4000bf05270 */
[----:B------:R-:W-:-:S11]  /*5090*/  UISETP.NE.AND UP3, UPT, UR4, 0x1, UPT ;  /* 0x000000010400788c */ /* 0x000fd6000bf65270 */
.L_x_108:
[C---:B------:R-:W-:Y:S02]  /*50a0*/  LEA R8, R10.reuse, UR29, 0x3 ;  /* 0x0000001d0a087c11 */ /* 0x040fe4000f8e18ff */
[----:B------:R-:W-:Y:S02]  /*50b0*/  SHF.L.U32 R0, R9, 0x1f, RZ ;  /* 0x0000001f09007819 */ /* 0x000fe400000006ff */
[----:B------:R-:W-:Y:S02]  /*50c0*/  LEA R4, R10, UR29, 0x4 ;  /* 0x0000001d0a047c11 */ /* 0x000fe4000f8e20ff */
[----:B------:R-:W2:Y:S02]  /*50d0*/  SYNCS.PHASECHK.TRANS64.TRYWAIT P0, [R8+URZ+0x150], R0 ;  /* 0x00015000080075a7 */ /* 0x000ea400080011ff */
[----:B--23--:R-:W-:Y:S05]  /*50e0*/  @!P0 BRA `(.L_x_100) ;  /* 0x0000004000c88947 */ /* 0x00cfea0003800000 */
.L_x_203:
        /* <DEDUP_REMOVED lines=8> */
[----:B---3--:R-:W-:Y:S11]  /*5170*/  LOP3.LUT P0, RZ, R6, 0x1, RZ, 0xc0, !PT ;  /* 0x0000000106ff7812 */ /* 0x008ff6000780c0ff */
[----:B------:R-:W-:Y:S02]  /*5180*/  @!UPT UIADD3 URZ, UPT, UPT, URZ, URZ, URZ ;  /* 0x000000fffffff290 */ /* 0x000fe4000fffe0ff */
[----:B----4-:R-:W-:Y:S01]  /*5190*/  VOTEU.ANY UP2, P0 ;  /* 0x0000000000ff7886 */ /* 0x010fe20000040100 */
[----:B------:R-:W-:Y:S11]  /*51a0*/  PLOP3.LUT P0, PT, PT, PT, UP2, 0x80, 0x8 ;  /* 0x000000000008781c */ /* 0x000ff60003f0f028 */
[----:B------:R-:W-:Y:S02]  /*51b0*/  @!UPT UIADD3 URZ, UPT, UPT, URZ, URZ, URZ ;  /* 0x000000fffffff290 */ /* 0x000fe4000fffe0ff */
[----:B--2---:R-:W-:Y:S02]  /*51c0*/  @P0 SHF.R.U32.HI R0, RZ, 0x10, R5 ;  /* 0x00000010ff000819 */ /* 0x004fe40000011605 */
[----:B------:R-:W-:Y:S02]  /*51d0*/  @P0 MOV R2, R4 ;  /* 0x0000000400020202 */ /* 0x000fe40000000f00 */
[----:B------:R-:W-:Y:S01]  /*51e0*/  @P0 R2UR UR4, R0 ;  /* 0x00000000000402ca */ /* 0x000fe200000e0000 */
[----:B------:R-:W-:Y:S01]  /*51f0*/  VIADD R0, R8, 0x160 ;  /* 0x0000016008007836 */ /* 0x000fe20000000000 */
[----:B------:R-:W-:Y:S02]  /*5200*/  @P0 LOP3.LUT R4, R5, 0xffff, RZ, 0xc0, !PT ;  /* 0x0000ffff05040812 */ /* 0x000fe400078ec0ff */
[----:B------:R-:W-:Y:S02]  /*5210*/  @P0 R2UR UR6, R2 ;  /* 0x00000000020602ca */ /* 0x000fe400000e0000 */
[----:B------:R-:W-:Y:S02]  /*5220*/  PRMT R0, RZ, 0x654, R0 ;  /* 0x00000654ff007816 */ /* 0x000fe40000000000 */
[----:B------:R-:W-:Y:S02]  /*5230*/  @P0 R2UR UR5, R4 ;  /* 0x00000000040502ca */ /* 0x000fe400000e0000 */
[----:B------:R2:W-:Y:S03]  /*5240*/  SYNCS.ARRIVE.TRANS64.RED.A1T0 RZ, [R0+URZ], RZ ;  /* 0x000000ff00ff79a7 */ /* 0x0005e600081004ff */
[----:B------:R-:W-:Y:S04]  /*5250*/  @UP2 UMOV UR30, UR4 ;  /* 0x00000004001e2c82 */ /* 0x000fe80008000000 */
[----:B------:R-:W-:Y:S04]  /*5260*/  @UP2 UMOV UR14, UR6 ;  /* 0x00000006000e2c82 */ /* 0x000fe80008000000 */
[----:B------:R-:W-:Y:S01]  /*5270*/  @UP2 UMOV UR13, UR5 ;  /* 0x00000005000d2c82 */ /* 0x000fe20008000000 */
[----:B------:R-:W-:Y:S05]  /*5280*/  BRA.U !UP0, `(.L_x_101) ;  /* 0x0000000108c07547 */ /* 0x000fea000b800000 */
[----:B------:R-:W-:Y:S02]  /*5290*/  UIMAD.WIDE.U32 UR8, UR13, UR47, URZ ;  /* 0x0000002f0d0872a5 */ /* 0x000fe4000f8e00ff */
[----:B------:R-:W-:Y:S02]  /*52a0*/  UP2UR UR12, UPR, URZ, 0x4 ;  /* 0x00000004ff0c7883 */ /* 0x000fe40008000000 */
[----:B------:R-:W-:Y:S02]  /*52b0*/  UISETP.NE.AND UP2, UPT, UR46, 0x1, UPT ;  /* 0x000000012e00788c */ /* 0x000fe4000bf45270 */
[----:B------:R-:W-:Y:S02]  /*52c0*/  UIMAD.WIDE.U32 UR10, UR14, UR44, URZ ;  /* 0x0000002c0e0a72a5 */ /* 0x000fe4000f8e00ff */
[----:B------:R-:W-:Y:S02]  /*52d0*/  USEL UR4, UR31, UR38, !UP2 ;  /* 0x000000261f047287 */ /* 0x000fe4000d000000 */
[----:B------:R-:W-:Y:S02]  /*52e0*/  UISETP.NE.AND UP0, UPT, UR15, 0x1, UPT ;  /* 0x000000010f00788c */ /* 0x000fe4000bf05270 */
[----:B------:R-:W-:Y:S02]  /*52f0*/  UP2UR UR20, UPR, URZ, 0x2 ;  /* 0x00000002ff147883 */ /* 0x000fe40008000000 */
[----:B------:R-:W-:Y:S02]  /*5300*/  UISETP.NE.AND UP1, UPT, UR42, 0x1, UPT ;  /* 0x000000012a00788c */ /* 0x000fe4000bf25270 */
[----:B-1----:R-:W-:Y:S02]  /*5310*/  UIMAD.WIDE.U32 UR16, UR4, UR22, URZ ;  /* 0x00000016041072a5 */ /* 0x002fe4000f8e00ff */
[----:B------:R-:W-:Y:S01]  /*5320*/  USEL UR7, UR37, UR39, !UP0 ;  /* 0x0000002725077287 */ /* 0x000fe2000c000000 */
[----:B------:R-:W-:Y:S02]  /*5330*/  UMOV UR5, UR9 ;  /* 0x0000000900057c82 */ /* 0x000fe40008000000 */
[----:B------:R-:W-:Y:S02]  /*5340*/  USHF.R.U32.HI UR6, URZ, UR40, UR5 ;  /* 0x00000028ff067299 */ /* 0x000fe40008011605 */
[----:B------:R-:W-:Y:S02]  /*5350*/  UIMAD.WIDE.U32 UR18, UR7, UR22, URZ ;  /* 0x00000016071272a5 */ /* 0x000fe4000f8e00ff */
[----:B------:R-:W-:Y:S02]  /*5360*/  USEL UR6, UR13, UR6, !UP2 ;  /* 0x000000060d067287 */ /* 0x000fe4000d000000 */
[----:B------:R-:W-:Y:S01]  /*5370*/  UISETP.NE.AND UP2, UPT, UR12, URZ, UPT ;  /* 0x000000ff0c00728c */ /* 0x000fe2000bf45270 */
[----:B------:R-:W-:Y:S01]  /*5380*/  UMOV UR5, UR11 ;  /* 0x0000000b00057c82 */ /* 0x000fe20008000000 */
[----:B------:R-:W-:Y:S02]  /*5390*/  UIMAD.WIDE.U32 UR10, UR6, UR22, URZ ;  /* 0x00000016060a72a5 */ /* 0x000fe4000f8e00ff */
[----:B------:R-:W-:Y:S03]  /*53a0*/  USHF.R.U32.HI UR8, URZ, UR45, UR5 ;  /* 0x0000002dff087299 */ /* 0x000fe60008011605 */
[----:B------:R-:W-:Y:S02]  /*53b0*/  UMOV UR5, UR17 ;  /* 0x0000001100057c82 */ /* 0x000fe40008000000 */
[----:B------:R-:W-:Y:S03]  /*53c0*/  @UP1 USHF.R.U32.HI UR4, URZ, UR23, UR5 ;  /* 0x00000017ff041299 */ /* 0x000fe60008011605 */
[----:B------:R-:W-:Y:S01]  /*53d0*/  UMOV UR5, UR19 ;  /* 0x0000001300057c82 */ /* 0x000fe20008000000 */
[----:B------:R-:W-:Y:S02]  /*53e0*/  UIMAD UR4, UR42, UR4, URZ ;  /* 0x000000042a0472a4 */ /* 0x000fe4000f8e02ff */
[----:B------:R-:W-:Y:S02]  /*53f0*/  @UP1 USHF.R.U32.HI UR7, URZ, UR23, UR5 ;  /* 0x00000017ff071299 */ /* 0x000fe40008011605 */
[----:B------:R-:W-:Y:S02]  /*5400*/  USEL UR5, UR14, UR8, !UP0 ;  /* 0x000000080e057287 */ /* 0x000fe4000c000000 */
[----:B------:R-:W-:Y:S02]  /*5410*/  UIMAD UR8, UR42, UR7, URZ ;  /* 0x000000072a0872a4 */ /* 0x000fe4000f8e02ff */
[----:B------:R-:W-:Y:S03]  /*5420*/  UISETP.GE.AND UP0, UPT, UR6, UR4, UPT ;  /* 0x000000040600728c */ /* 0x000fe6000bf06270 */
[----:B------:R-:W-:Y:S01]  /*5430*/  UMOV UR4, UR11 ;  /* 0x0000000b00047c82 */ /* 0x000fe20008000000 */
[----:B------:R-:W-:Y:S02]  /*5440*/  UISETP.GE.OR UP0, UPT, UR5, UR8, UP0 ;  /* 0x000000080500728c */ /* 0x000fe40008706670 */
[----:B------:R-:W-:Y:S02]  /*5450*/  USHF.R.U32.HI UR4, URZ, UR23, UR4 ;  /* 0x00000017ff047299 */ /* 0x000fe40008011604 */
[----:B------:R-:W-:Y:S02]  /*5460*/  UIMAD.WIDE.U32 UR8, UR5, UR22, URZ ;  /* 0x00000016050872a5 */ /* 0x000fe4000f8e00ff */
[----:B------:R-:W-:Y:S04]  /*5470*/  USEL UR10, UR6, UR4, !UP1 ;  /* 0x00000004060a7287 */ /* 0x000fe8000c800000 */
[----:B------:R-:W-:Y:S01]  /*5480*/  UIADD3 UR11, UPT, UPT, -UR10, URZ, URZ ;  /* 0x000000ff0a0b7290 */ /* 0x000fe2000fffe1ff */
[----:B------:R-:W-:Y:S02]  /*5490*/  @!UP0 UMOV UR4, UR9 ;  /* 0x0000000900048c82 */ /* 0x000fe40008000000 */
[----:B------:R-:W-:Y:S02]  /*54a0*/  @!UP0 USHF.R.U32.HI UR4, URZ, UR23, UR4 ;  /* 0x00000017ff048299 */ /* 0x000fe40008011604 */
[----:B------:R-:W-:Y:S02]  /*54b0*/  UIMAD UR8, UR42, UR11, UR6 ;  /* 0x0000000b2a0872a4 */ /* 0x000fe4000f8e0206 */
[----:B------:R-:W-:Y:S02]  /*54c0*/  @!UP0 USEL UR4, UR5, UR4, !UP1 ;  /* 0x0000000405048287 */ /* 0x000fe4000c800000 */
[----:B------:R-:W-:Y:S02]  /*54d0*/  UISETP.NE.AND UP1, UPT, UR20, URZ, UPT ;  /* 0x000000ff1400728c */ /* 0x000fe4000bf25270 */
[----:B------:R-:W-:Y:S02]  /*54e0*/  @!UP0 UIMAD UR7, UR7, UR8, UR4 ;  /* 0x00000008070782a4 */ /* 0x000fe4000f8e0204 */
[----:B------:R-:W-:Y:S02]  /*54f0*/  @!UP0 UIADD3 UR9, UPT, UPT, UR10, -UR4, URZ ;  /* 0x800000040a098290 */ /* 0x000fe4000fffe0ff */
[----:B------:R-:W-:Y:S02]  /*5500*/  UIADD3 UR8, UPT, UPT, -UR6, URZ, URZ ;  /* 0x000000ff06087290 */ /* 0x000fe4000fffe1ff */
[----:B------:R-:W-:Y:S02]  /*5510*/  UIADD3 UR4, UPT, UPT, -UR5, URZ, URZ ;  /* 0x000000ff05047290 */ /* 0x000fe4000fffe1ff */
[----:B------:R-:W-:Y:S03]  /*5520*/  @!UP0 UIMAD UR6, UR9, UR42, UR5 ;  /* 0x0000002a090682a4 */ /* 0x000fe6000f8e0205 */
[----:B------:R-:W-:Y:S01]  /*5530*/  @!UP0 UMOV UR5, UR7 ;  /* 0x0000000700058c82 */ /* 0x000fe20008000000 */
[----:B------:R-:W-:Y:S02]  /*5540*/  UIMAD UR7, UR15, UR4, UR14 ;  /* 0x000000040f0772a4 */ /* 0x000fe4000f8e020e */
[----:B------:R-:W-:Y:S02]  /*5550*/  UIMAD UR4, UR46, UR8, UR13 ;  /* 0x000000082e0472a4 */ /* 0x000fe4000f8e020d */
[----:B------:R-:W-:Y:S02]  /*5560*/  UIMAD UR14, UR5, UR15, UR7 ;  /* 0x0000000f050e72a4 */ /* 0x000fe4000f8e0207 */
[----:B------:R-:W-:Y:S11]  /*5570*/  UIMAD UR13, UR6, UR46, UR4 ;  /* 0x0000002e060d72a4 */ /* 0x000ff6000f8e0204 */
[----:B------:R-:W-:Y:S01]  /*5580*/  @!UPT UIADD3 URZ, UPT, UPT, URZ, URZ, URZ ;  /* 0x000000fffffff290 */ /* 0x000fe2000fffe0ff */
.L_x_101:
[----:B------:R-:W3:Y:S01]  /*5590*/  @!UP3 LDCU.128 UR8, c[0x0][0xb10] ;  /* 0x00016200ff08b7ac */ /* 0x000ee20008000c00 */
[----:B------:R-:W-:Y:S04]  /*55a0*/  ISETP.NE.U32.AND P0, PT, RZ, UR34, PT ;  /* 0x00000022ff007c0c */ /* 0x000fe8000bf05070 */
[----:B------:R-:W-:Y:S01]  /*55b0*/  ISETP.NE.AND.EX P0, PT, RZ, UR35, PT, P0 ;  /* 0x00000023ff007c0c */ /* 0x000fe2000bf05300 */
[----:B------:R-:W4:Y:S01]  /*55c0*/  @!UP3 LDCU UR5, c[0x0][0xb0c] ;  /* 0x00016180ff05b7ac */ /* 0x000f220008000800 */
[----:B------:R-:W-:Y:S02]  /*55d0*/  USHF.L.U32 UR26, UR33, 0x6, URZ ;  /* 0x00000006211a7899 */ /* 0x000fe400080006ff */
[----:B------:R-:W-:Y:S02]  /*55e0*/  USHF.L.U32 UR27, UR32, 0x6, URZ ;  /* 0x00000006201b7899 */ /* 0x000fe400080006ff */
[----:B---3--:R-:W-:Y:S07]  /*55f0*/  UIMAD.WIDE.U32 UR6, UR14, UR8, URZ ;  /* 0x000000080e0672a5 */ /* 0x008fee000f8e00ff */
[----:B------:R-:W-:Y:S01]  /*5600*/  @!UP3 UMOV UR4, UR7 ;  /* 0x000000070004bc82 */ /* 0x000fe20008000000 */
[----:B----4-:R-:W-:Y:S02]  /*5610*/  @!UP3 UISETP.NE.AND UP0, UPT, UR5, 0x1, UPT ;  /* 0x000000010500b88c */ /* 0x010fe4000bf05270 */
[----:B------:R-:W-:Y:S02]  /*5620*/  @!UP3 USHF.R.U32.HI UR4, URZ, UR9, UR4 ;  /* 0x00000009ff04b299 */ /* 0x000fe40008011604 */
[----:B------:R-:W-:Y:S02]  /*5630*/  UIMAD.WIDE.U32 UR6, UR13, UR11, URZ ;  /* 0x0000000b0d0672a5 */ /* 0x000fe4000f8e00ff */
[----:B------:R-:W-:Y:S02]  /*5640*/  @!UP3 USEL UR8, UR14, UR4, !UP0 ;  /* 0x000000040e08b287 */ /* 0x000fe4000c000000 */
[----:B------:R-:W-:Y:S03]  /*5650*/  @!UP3 UISETP.NE.AND UP0, UPT, UR10, 0x1, UPT ;  /* 0x000000010a00b88c */ /* 0x000fe6000bf05270 */
[----:B------:R-:W-:Y:S02]  /*5660*/  @!UP3 UMOV UR6, UR7 ;  /* 0x000000070006bc82 */ /* 0x000fe40008000000 */
[----:B------:R-:W3:Y:S02]  /*5670*/  @!UP3 LDCU UR4, c[0x0][0xb20] ;  /* 0x00016400ff04b7ac */ /* 0x000ee40008000800 */
[----:B---3--:R-:W-:Y:S04]  /*5680*/  @!UP3 USHF.R.U32.HI UR6, URZ, UR4, UR6 ;  /* 0x00000004ff06b299 */ /* 0x008fe80008011606 */
[----:B------:R-:W-:Y:S04]  /*5690*/  @!UP3 USEL UR6, UR13, UR6, !UP0 ;  /* 0x000000060d06b287 */ /* 0x000fe8000c000000 */
[----:B------:R-:W-:Y:S02]  /*56a0*/  @!UP3 UIADD3 UR4, UPT, UPT, -UR8, UR6, URZ ;  /* 0x000000060804b290 */ /* 0x000fe4000fffe1ff */
[----:B------:R-:W-:Y:S02]  /*56b0*/  @!UP3 UIADD3 UR6, UPT, UPT, UR8, -UR6, URZ ;  /* 0x800000060806b290 */ /* 0x000fe4000fffe0ff */
[----:B------:R-:W-:Y:S02]  /*56c0*/  @!UP3 UIMAD UR14, UR4, UR5, UR14 ;  /* 0x00000005040eb2a4 */ /* 0x000fe4000f8e020e */
[----:B------:R-:W-:Y:S01]  /*56d0*/  @!UP3 UIMAD UR13, UR6, UR10, UR13 ;  /* 0x0000000a060db2a4 */ /* 0x000fe2000f8e020d */
[----:B------:R-:W-:Y:S11]  /*56e0*/  BRA.U UP4, `(.L_x_102) ;  /* 0x0000000104107547 */ /* 0x000ff6000b800000 */
[----:B------:R-:W-:Y:S04]  /*56f0*/  MOV R2, UR43 ;  /* 0x0000002b00027c02 */ /* 0x000fe80008000f00 */
[----:B------:R-:W-:Y:S04]  /*5700*/  SHF.L.U32 R2, R2, 0x1f, RZ ;  /* 0x0000001f02027819 */ /* 0x000fe800000006ff */
[----:B------:R-:W3:Y:S02]  /*5710*/  SYNCS.PHASECHK.TRANS64.TRYWAIT P1, [UR29+0x148], R2 ;  /* 0x00014802ff0075a7 */ /* 0x000ee4000802111d */
[----:B---3--:R-:W-:Y:S05]  /*5720*/  @!P1 BRA `(.L_x_103) ;  /* 0x0000003c004c9947 */ /* 0x008fea0003800000 */
.L_x_102:
[----:B------:R-:W-:Y:S05]  /*5730*/  BRA.U !UP6, `(.L_x_104) ;  /* 0x000000010e387547 */ /* 0x000fea000b800000 */
[----:B------:R-:W-:Y:S01]  /*5740*/  UPLOP3.LUT UP1, UPT, UPT, UPT, UP5, 0x80, 0x8 ;  /* 0x000000000008789c */ /* 0x000fe20003f2f050 */
[----:B--2---:R-:W-:Y:S01]  /*5750*/  HFMA2 R0, -RZ, RZ, 0, 5.9604644775390625e-08 ;  /* 0x00000001ff007431 */ /* 0x004fe200000001ff */
[----:B------:R-:W2:Y:S01]  /*5760*/  LDCU.64 UR8, c[0x0][0x358] ;  /* 0x00006b00ff0877ac */ /* 0x000ea20008000a00 */
[----:B------:R-:W-:Y:S03]  /*5770*/  IMAD.MOV.U32 R46, RZ, RZ, 0x1 ;  /* 0x00000001ff2e7424 */ /* 0x000fe600078e00ff */
[----:B------:R-:W-:Y:S05]  /*5780*/  PLOP3.LUT P1, PT, PT, PT, UP1, 0x80, 0x8 ;  /* 0x000000000008781c */ /* 0x000fea0003f2f018 */
[----:B------:R-:W3:Y:S01]  /*5790*/  @UP1 LDCU.64 UR4, c[0x0][0x888] ;  /* 0x00011100ff0417ac */ /* 0x000ee20008000a00 */
[----:B------:R-:W-:Y:S07]  /*57a0*/  @UP1 UIMAD UR6, UR36, UR34, URZ ;  /* 0x00000022240612a4 */ /* 0x000fee000f8e02ff */
[----:B------:R-:W-:Y:S01]  /*57b0*/  @!P1 PRMT R46, R0, 0x7610, R46 ;  /* 0x00007610002e9816 */ /* 0x000fe2000000002e */
[----:B---3--:R-:W-:Y:S06]  /*57c0*/  @UP1 UIMAD.WIDE UR4, UR6, 0x4, UR4 ;  /* 0x00000004060418a5 */ /* 0x008fec000f8e0204 */
[----:B-----5:R-:W-:Y:S01]  /*57d0*/  IMAD.U32 R26, RZ, RZ, UR4 ;  /* 0x00000004ff1a7e24 */ /* 0x020fe2000f8e00ff */
[----:B------:R-:W-:Y:S04]  /*57e0*/  MOV R27, UR5 ;  /* 0x00000005001b7c02 */ /* 0x000fe80008000f00 */
[----:B------:R-:W3:Y:S01]  /*57f0*/  @!UP1 LDCU UR4, c[0x0][0x880] ;  /* 0x00011000ff0497ac */ /* 0x000ee20008000800 */
[----:B--2---:R4:W5:Y:S02]  /*5800*/  @P1 LDG.E R26, desc[UR8][R26.64] ;  /* 0x000000081a1a1981 */ /* 0x004964000c1e1900 */
[----:B---34-:R-:W-:Y:S07]  /*5810*/  @!P1 IMAD.U32 R26, RZ, RZ, UR4 ;  /* 0x00000004ff1a9e24 */ /* 0x018fee000f8e00ff */
.L_x_104:
[----:B-----5:R-:W-:Y:S01]  /*5820*/  @!P0 FSETP.EQ.AND P2, PT, R26, RZ, PT ;  /* 0x000000ff1a00820b */ /* 0x020fe20003f42000 */
[----:B------:R-:W-:Y:S01]  /*5830*/  @!UPT UIADD3 URZ, UPT, UPT, URZ, URZ, URZ ;  /* 0x000000fffffff290 */ /* 0x000fe2000fffe0ff */
[----:B------:R-:W-:Y:S11]  /*5840*/  @!P0 BRA `(.L_x_105) ;  /* 0x0000000000148947 */ /* 0x000ff60003800000 */
[----:B------:R-:W-:Y:S02]  /*5850*/  LOP3.LUT P0, RZ, R46, 0xff, RZ, 0xc0, !PT ;  /* 0x000000ff2eff7812 */ /* 0x000fe4000780c0ff */
[----:B------:R-:W-:Y:S04]  /*5860*/  PLOP3.LUT P2, PT, PT, PT, UP1, 0x80, 0x8 ;  /* 0x000000000008781c */ /* 0x000fe80003f4f018 */
[----:B------:R-:W-:Y:S07]  /*5870*/  PLOP3.LUT P2, PT, P2, PT, PT, 0x8, 0x80 ;  /* 0x000000000080781c */ /* 0x000fee000174e170 */
[----:B------:R-:W-:Y:S11]  /*5880*/  @P0 FSETP.EQ.AND P2, PT, R26, RZ, PT ;  /* 0x000000ff1a00020b */ /* 0x000ff60003f42000 */
[----:B------:R-:W-:Y:S02]  /*5890*/  @!UPT UIADD3 URZ, UPT, UPT, URZ, URZ, URZ ;  /* 0x000000fffffff290 */ /* 0x000fe4000fffe0ff */
.L_x_105:
[----:B------:R-:W-:Y:S01]  /*58a0*/  ULEA UR4, UR25, UR29, 0x3 ;  /* 0x0000001d19047291 */ /* 0x000fe2000f8e18ff */
[----:B--2---:R-:W-:Y:S02]  /*58b0*/  SHF.L.U32 R2, R11, 0x1f, RZ ;  /* 0x0000001f0b027819 */ /* 0x004fe400000006ff */
[----:B------:R-:W-:Y:S04]  /*58c0*/  ELECT P1, URZ, PT ;  /* 0x0000000000ff782f */ /* 0x000fe80003820000 */
[----:B------:R-:W-:Y:S02]  /*58d0*/  PLOP3.LUT P1, PT, P2, P1, PT, 0xf2, 0x2f ;  /* 0x00000000002f781c */ /* 0x000fe40001723e72 */
[----:B------:R-:W2:Y:S02]  /*58e0*/  SYNCS.PHASECHK.TRANS64.TRYWAIT P0, [UR4+0x128], R2 ;  /* 0x00012802ff0075a7 */ /* 0x000ea40008001104 */
[----:B--2---:R-:W-:Y:S09]  /*58f0*/  @!P0 BRA `(.L_x_106) ;  /* 0x0000003800f08947 */ /* 0x004ff20003800000 */
.L_x_206:
[----:B------:R-:W3:Y:S01]  /*5900*/  S2UR UR19, SR_CgaCtaId ;  /* 0x00000000001379c3 */ /* 0x000ee20000008800 */
[----:B------:R-:W-:Y:S01]  /*5910*/  VOTEU.ALL UP0, P1 ;  /* 0x0000000000ff7886 */ /* 0x000fe20000800000 */
[----:B--2---:R-:W-:Y:S01]  /*5920*/  @!P1 IADD3 R2, P0, PT, R12, 0x580, RZ ;  /* 0x000005800c029810 */ /* 0x004fe20007f1e0ff */
[----:B------:R-:W-:Y:S01]  /*5930*/  UMOV UR20, 0x0 ;  /* 0x0000000000147882 */ /* 0x000fe20000000000 */
[----:B------:R-:W-:Y:S01]  /*5940*/  UMOV UR21, 0x10000000 ;  /* 0x1000000000157882 */ /* 0x000fe20000000000 */
[----:B------:R-:W-:Y:S01]  /*5950*/  UMOV UR28, UR36 ;  /* 0x00000024001c7c82 */ /* 0x000fe20008000000 */
[----:B------:R-:W-:Y:S01]  /*5960*/  @!UP0 ULEA UR5, UR25, UR29, 0xc ;  /* 0x0000001d19058291 */ /* 0x000fe2000f8e60ff */
[----:B------:R-:W-:Y:S01]  /*5970*/  @!P1 IMAD.X R0, RZ, RZ, R13, P0 ;  /* 0x000000ffff009224 */ /* 0x000fe200000e060d */
[----:B------:R-:W-:Y:S01]  /*5980*/  @!UP0 UIADD3 UR10, UPT, UPT, UR26, 0x20, URZ ;  /* 0x000000201a0a8890 */ /* 0x000fe2000fffe0ff */
[----:B------:R-:W-:Y:S01]  /*5990*/  @!P1 R2UR UR7, R2 ;  /* 0x00000000020792ca */ /* 0x000fe200000e0000 */
[----:B------:R-:W-:Y:S01]  /*59a0*/  @!UP0 UIADD3 UR24, UPT, UPT, UR5, 0x300, URZ ;  /* 0x0000030005188890 */ /* 0x000fe2000fffe0ff */
[----:B------:R-:W-:Y:S01]  /*59b0*/  @!P1 IMAD.MOV.U32 R2, RZ, RZ, 0x1000 ;  /* 0x00001000ff029424 */ /* 0x000fe200078e00ff */
[----:B------:R-:W-:Y:S01]  /*59c0*/  @!UP0 UIADD3 UR8, UPT, UPT, UR5, 0xb00, URZ ;  /* 0x00000b0005088890 */ /* 0x000fe2000fffe0ff */
[----:B------:R-:W-:Y:S01]  /*59d0*/  VIADD R10, R10, 0x1 ;  /* 0x000000010a0a7836 */ /* 0x000fe20000000000 */
[----:B------:R-:W-:Y:S02]  /*59e0*/  UIADD3 UR5, UPT, UPT, UR25, 0x1, URZ ;  /* 0x0000000119057890 */ /* 0x000fe4000fffe0ff */
[----:B------:R-:W-:Y:S02]  /*59f0*/  UIADD3 UR25, UPT, UPT, UR4, 0x110, URZ ;  /* 0x0000011004197890 */ /* 0x000fe4000fffe0ff */
[----:B------:R-:W-:Y:S01]  /*5a00*/  UISETP.NE.AND UP0, UPT, UR5, 0x3, UPT ;  /* 0x000000030500788c */ /* 0x000fe2000bf05270 */
[----:B------:R-:W-:Y:S01]  /*5a10*/  UMOV UR11, UR27 ;  /* 0x0000001b000b7c82 */ /* 0x000fe20008000000 */
[----:B------:R-:W-:Y:S02]  /*5a20*/  UMOV UR12, UR36 ;  /* 0x00000024000c7c82 */ /* 0x000fe40008000000 */
[----:B------:R-:W-:Y:S01]  /*5a30*/  USEL UR6, UR5, URZ, UP0 ;  /* 0x000000ff05067287 */ /* 0x000fe20008000000 */
[----:B------:R-:W-:Y:S01]  /*5a40*/  @!P1 R2UR UR5, R0 ;  /* 0x00000000000592ca */ /* 0x000fe200000e0000 */
[----:B------:R-:W-:Y:S01]  /*5a50*/  IMAD.U32 R4, RZ, RZ, UR7 ;  /* 0x00000007ff047e24 */ /* 0x000fe2000f8e00ff */
[----:B------:R-:W-:Y:S02]  /*5a60*/  USEL UR18, URZ, 0x1, UP0 ;  /* 0x00000001ff127887 */ /* 0x000fe40008000000 */
[----:B------:R-:W-:Y:S01]  /*5a70*/  VOTEU.ALL UP0, P1 ;  /* 0x0000000000ff7886 */ /* 0x000fe20000800000 */
[----:B------:R-:W-:Y:S01]  /*5a80*/  UMOV UR9, UR25 ;  /* 0x0000001900097c82 */ /* 0x000fe20008000000 */
[----:B------:R-:W-:Y:S01]  /*5a90*/  @!P1 R2UR UR16, R4 ;  /* 0x00000000041092ca */ /* 0x000fe200000e0000 */
[----:B---3--:R-:W-:Y:S01]  /*5aa0*/  UPRMT UR7, UR19, 0x654, UR25 ;  /* 0x0000065413077896 */ /* 0x008fe20008000019 */
[----:B------:R-:W-:Y:S04]  /*5ab0*/  LOP3.LUT R11, R11, UR18, RZ, 0x3c, !PT ;  /* 0x000000120b0b7c12 */ /* 0x000fe8000f8e3cff */
[----:B------:R-:W-:Y:S01]  /*5ac0*/  SHF.L.U32 R0, R11, 0x1f, RZ ;  /* 0x0000001f0b007819 */ /* 0x000fe200000006ff */
[----:B------:R-:W-:Y:S01]  /*5ad0*/  IMAD.U32 R5, RZ, RZ, UR5 ;  /* 0x00000005ff057e24 */ /* 0x000fe2000f8e00ff */
[----:B------:R-:W-:Y:S04]  /*5ae0*/  ULEA UR5, UR6, UR29, 0x3 ;  /* 0x0000001d06057291 */ /* 0x000fe8000f8e18ff */
[----:B------:R-:W-:Y:S11]  /*5af0*/  @!P1 R2UR UR17, R5 ;  /* 0x00000000051192ca */ /* 0x000ff600000e0000 */
[----:B------:R-:W-:Y:S02]  /*5b00*/  @!UPT UIADD3 URZ, UPT, UPT, URZ, URZ, URZ ;  /* 0x000000fffffff290 */ /* 0x000fe4000fffe0ff */
[----:B------:R2:W-:Y:S01]  /*5b10*/  @!UP0 UTMALDG.3D [UR24], [UR16], desc[UR20] ;  /* 0x00001418100085b4 */ /* 0x0005e20008011000 */
[----:B------:R-:W-:Y:S05]  /*5b20*/  VOTEU.ALL UP0, P1 ;  /* 0x0000000000ff7886 */ /* 0x000fea0000800000 */
[----:B------:R2:W-:Y:S01]  /*5b30*/  @!UP0 UTMALDG.3D [UR8], [UR16], desc[UR20] ;  /* 0x00001408100085b4 */ /* 0x0005e20008011000 */
[----:B------:R2:W-:Y:S01]  /*5b40*/  @!P1 SYNCS.ARRIVE.TRANS64.RED.A0TR RZ, [UR4+0x110], R2 ;  /* 0x00011002ffff99a7 */ /* 0x0005e20008300404 */
[----:B------:R-:W-:Y:S01]  /*5b50*/  SYNCS.ARRIVE.TRANS64.RED.A1T0 RZ, [UR7], RZ ;  /* 0x000000ffffff79a7 */ /* 0x000fe20008100407 */
[----:B------:R-:W3:Y:S02]  /*5b60*/  SYNCS.PHASECHK.TRANS64.TRYWAIT P0, [UR5+0x128], R0 ;  /* 0x00012800ff0075a7 */ /* 0x000ee40008001105 */
[----:B--23--:R-:W-:Y:S05]  /*5b70*/  @!P0 BRA `(.L_x_107) ;  /* 0x0000003800688947 */ /* 0x00cfea0003800000 */
.L_x_208:
[----:B------:R-:W-:Y:S01]  /*5b80*/  UIADD3 UR17, UPT, UPT, UR5, 0x110, URZ ;  /* 0x0000011005117890 */ /* 0x000fe2000fffe0ff */
[----:B------:R-:W3:Y:S01]  /*5b90*/  S2UR UR41, SR_CgaCtaId ;  /* 0x00000000002979c3 */ /* 0x000ee20000008800 */
[----:B------:R-:W-:Y:S01]  /*5ba0*/  UPLOP3.LUT UP4, UPT, UPT, UPT, UPT, 0x80, 0x8 ;  /* 0x000000000008789c */ /* 0x000fe20003f8f070 */
[----:B--2---:R-:W-:Y:S01]  /*5bb0*/  @!P1 IADD3 R2, P0, PT, R12, 0x580, RZ ;  /* 0x000005800c029810 */ /* 0x004fe20007f1e0ff */
[----:B------:R-:W-:Y:S01]  /*5bc0*/  UMOV UR32, 0x0 ;  /* 0x0000000000207882 */ /* 0x000fe20000000000 */
[----:B------:R-:W-:Y:S01]  /*5bd0*/  UMOV UR33, 0x10000000 ;  /* 0x1000000000217882 */ /* 0x000fe20000000000 */
[----:B------:R-:W-:Y:S01]  /*5be0*/  UMOV UR19, UR27 ;  /* 0x0000001b00137c82 */ /* 0x000fe20008000000 */
[----:B------:R-:W-:Y:S01]  /*5bf0*/  UMOV UR20, UR36 ;  /* 0x0000002400147c82 */ /* 0x000fe20008000000 */
[----:B------:R-:W-:Y:S01]  /*5c00*/  UMOV UR11, UR27 ;  /* 0x0000001b000b7c82 */ /* 0x000fe20008000000 */
[----:B------:R-:W-:Y:S01]  /*5c10*/  UMOV UR12, UR36 ;  /* 0x00000024000c7c82 */ /* 0x000fe20008000000 */
[----:B------:R-:W-:Y:S01]  /*5c20*/  UMOV UR9, UR17 ;  /* 0x0000001100097c82 */ /* 0x000fe20008000000 */
[----:B------:R-:W-:Y:S01]  /*5c30*/  VOTEU.ALL UP0, P1 ;  /* 0x0000000000ff7886 */ /* 0x000fe20000800000 */
[----:B------:R-:W-:Y:S01]  /*5c40*/  @!P1 IMAD.X R0, RZ, RZ, R13, P0 ;  /* 0x000000ffff009224 */ /* 0x000fe200000e060d */
[----:B------:R-:W-:Y:S01]  /*5c50*/  R2UR UR28, R50 ;  /* 0x00000000321c72ca */ /* 0x000fe200000e0000 */
[----:B------:R-:W-:Y:S01]  /*5c60*/  UMOV UR36, UR30 ;  /* 0x0000001e00247c82 */ /* 0x000fe20008000000 */
[----:B------:R-:W-:Y:S01]  /*5c70*/  R2UR UR24, R51 ;  /* 0x00000000331872ca */ /* 0x000fe200000e0000 */
[----:B------:R-:W-:Y:S01]  /*5c80*/  @!UP0 ULEA UR4, UR6, UR29, 0xc ;  /* 0x0000001d06048291 */ /* 0x000fe2000f8e60ff */
[C---:B------:R-:W-:Y:S01]  /*5c90*/  ISETP.NE.AND P0, PT, R10.reuse, 0x2, PT ;  /* 0x000000020a00780c */ /* 0x040fe20003f05270 */
[----:B------:R-:W-:Y:S02]  /*5ca0*/  @!UP0 UIADD3 UR18, UPT, UPT, UR26, 0x10, URZ ;  /* 0x000000101a128890 */ /* 0x000fe4000fffe0ff */
[----:B------:R-:W-:Y:S01]  /*5cb0*/  @!UP0 UIADD3 UR16, UPT, UPT, UR4, 0x300, URZ ;  /* 0x0000030004108890 */ /* 0x000fe2000fffe0ff */
[----:B------:R-:W-:Y:S01]  /*5cc0*/  SEL R10, R10, RZ, P0 ;  /* 0x000000ff0a0a7207 */ /* 0x000fe20000000000 */
[----:B------:R-:W-:Y:S02]  /*5cd0*/  @!UP0 UIADD3 UR8, UPT, UPT, UR4, 0xb00, URZ ;  /* 0x00000b0004088890 */ /* 0x000fe4000fffe0ff */
[----:B------:R-:W-:Y:S01]  /*5ce0*/  UIADD3 UR4, UPT, UPT, UR6, 0x1, URZ ;  /* 0x0000000106047890 */ /* 0x000fe2000fffe0ff */
[----:B------:R-:W-:Y:S01]  /*5cf0*/  @!P1 R2UR UR6, R2 ;  /* 0x00000000020692ca */ /* 0x000fe200000e0000 */
[----:B------:R-:W-:Y:S02]  /*5d00*/  @!UP0 UIADD3 UR10, UPT, UPT, UR26, 0x30, URZ ;  /* 0x000000301a0a8890 */ /* 0x000fe4000fffe0ff */
[----:B------:R-:W-:Y:S04]  /*5d10*/  UISETP.NE.AND UP0, UPT, UR4, 0x3, UPT ;  /* 0x000000030400788c */ /* 0x000fe8000bf05270 */
[----:B------:R-:W-:Y:S01]  /*5d20*/  USEL UR25, UR4, URZ, UP0 ;  /* 0x000000ff04197287 */ /* 0x000fe20008000000 */
[----:B------:R-:W-:Y:S01]  /*5d30*/  @!P1 R2UR UR4, R0 ;  /* 0x00000000000492ca */ /* 0x000fe200000e0000 */
[----:B------:R-:W-:Y:S01]  /*5d40*/  USEL UR21, URZ, 0x1, UP0 ;  /* 0x00000001ff157887 */ /* 0x000fe20008000000 */
[----:B------:R-:W-:Y:S01]  /*5d50*/  SEL R0, RZ, 0x1, P0 ;  /* 0x00000001ff007807 */ /* 0x000fe20000000000 */
[----:B------:R-:W-:Y:S02]  /*5d60*/  VOTEU.ALL UP0, P1 ;  /* 0x0000000000ff7886 */ /* 0x000fe40000800000 */
[----:B------:R-:W-:Y:S01]  /*5d70*/  IMAD.U32 R4, RZ, RZ, UR6 ;  /* 0x00000006ff047e24 */ /* 0x000fe2000f8e00ff */
[----:B------:R-:W-:Y:S02]  /*5d80*/  LOP3.LUT R9, R9, R0, RZ, 0x3c, !PT ;  /* 0x0000000009097212 */ /* 0x000fe400078e3cff */
[----:B------:R-:W-:Y:S02]  /*5d90*/  LOP3.LUT R11, R11, UR21, RZ, 0x3c, !PT ;  /* 0x000000150b0b7c12 */ /* 0x000fe4000f8e3cff */
[----:B------:R-:W-:Y:S03]  /*5da0*/  @!P1 R2UR UR6, R4 ;  /* 0x00000000040692ca */ /* 0x000fe600000e0000 */
[----:B------:R-:W-:Y:S01]  /*5db0*/  IMAD.U32 R5, RZ, RZ, UR4 ;  /* 0x00000004ff057e24 */ /* 0x000fe2000f8e00ff */
[----:B---3--:R-:W-:Y:S04]  /*5dc0*/  UPRMT UR4, UR41, 0x654, UR17 ;  /* 0x0000065429047896 */ /* 0x008fe80008000011 */
[----:B------:R-:W-:Y:S11]  /*5dd0*/  @!P1 R2UR UR7, R5 ;  /* 0x00000000050792ca */ /* 0x000ff600000e0000 */
[----:B------:R-:W-:Y:S02]  /*5de0*/  @!UPT UIADD3 URZ, UPT, UPT, URZ, URZ, URZ ;  /* 0x000000fffffff290 */ /* 0x000fe4000fffe0ff */
[----:B------:R-:W-:Y:S01]  /*5df0*/  @!UP0 UTMALDG.3D [UR16], [UR6], desc[UR32] ;  /* 0x00002010060085b4 */ /* 0x000fe20008011000 */
[----:B------:R-:W-:Y:S05]  /*5e00*/  VOTEU.ALL UP0, P1 ;  /* 0x0000000000ff7886 */ /* 0x000fea0000800000 */
[----:B------:R2:W-:Y:S01]  /*5e10*/  @!UP0 UTMALDG.3D [UR8], [UR6], desc[UR32] ;  /* 0x00002008060085b4 */ /* 0x0005e20008011000 */
[----:B------:R3:W-:Y:S01]  /*5e20*/  @!P1 SYNCS.ARRIVE.TRANS64.RED.A0TR RZ, [UR5+0x110], R3 ;  /* 0x00011003ffff99a7 */ /* 0x0007e20008300405 */
[----:B------:R-:W-:Y:S01]  /*5e30*/  SYNCS.ARRIVE.TRANS64.RED.A1T0 RZ, [UR4], RZ ;  /* 0x000000ffffff79a7 */ /* 0x000fe20008100404 */
[----:B--2---:R-:W-:Y:S02]  /*5e40*/  UIADD3 UR33, UPT, UPT, UR13, UR28, URZ ;  /* 0x0000001c0d217290 */ /* 0x004fe4000fffe0ff */
[----:B------:R-:W-:Y:S01]  /*5e50*/  UIADD3 UR32, UPT, UPT, UR14, UR24, URZ ;  /* 0x000000180e207290 */ /* 0x000fe2000fffe0ff */
[----:B------:R-:W-:Y:S11]  /*5e60*/  BRA.U UP2, `(.L_x_108) ;  /* 0xfffffff1028c7547 */ /* 0x000ff6000b83ffff */
[----:B------:R-:W-:Y:S01]  /*5e70*/  UIADD3 UR29, UPT, UPT, UR29, 0x128, URZ ;  /* 0x000001281d1d7890 */ /* 0x000fe2000fffe0ff */
[----:B------:R-:W-:-:S03]  /*5e80*/  SHF.L.U32 R2, R11, 0x1f, RZ ;  /* 0x0000001f0b027819 */ /* 0x000fc600000006ff */
[----:B------:R-:W-:-:S09]  /*5e90*/  ULEA UR4, UR25, UR29, 0x3 ;  /* 0x0000001d19047291 */ /* 0x000fd2000f8e18ff */
[----:B------:R-:W2:Y:S02]  /*5ea0*/  SYNCS.PHASECHK.TRANS64.TRYWAIT P0, [UR4], R2 ;  /* 0x00000002ff0075a7 */ /* 0x000ea40008001104 */
[----:B--2---:R-:W-:Y:S05]  /*5eb0*/  @!P0 BRA `(.L_x_109) ;  /* 0x0000003400b08947 */ /* 0x004fea0003800000 */
.L_x_210:
[----:B------:R-:W-:-:S04]  /*5ec0*/  UIADD3 UR4, UPT, UPT, UR25, 0x1, URZ ;  /* 0x0000000119047890 */ /* 0x000fc8000fffe0ff */
[----:B------:R-:W-:-:S04]  /*5ed0*/  UISETP.NE.AND UP0, UPT, UR4, 0x3, UPT ;  /* 0x000000030400788c */ /* 0x000fc8000bf05270 */
[----:B------:R-:W-:Y:S02]  /*5ee0*/  USEL UR6, URZ, 0x1, UP0 ;  /* 0x00000001ff067887 */ /* 0x000fe40008000000 */
[----:B------:R-:W-:-:S04]  /*5ef0*/  USEL UR4, UR4, URZ, UP0 ;  /* 0x000000ff04047287 */ /* 0x000fc80008000000 */
[----:B------:R-:W-:Y:S01]  /*5f00*/  ULEA UR5, UR4, UR29, 0x3 ;  /* 0x0000001d04057291 */ /* 0x000fe2000f8e18ff */
[----:B------:R-:W-:-:S04]  /*5f10*/  LOP3.LUT R11, R11, UR6, RZ, 0x3c, !PT ;  /* 0x000000060b0b7c12 */ /* 0x000fc8000f8e3cff */
[----:B--2---:R-:W-:-:S04]  /*5f20*/  SHF.L.U32 R2, R11, 0x1f, RZ ;  /* 0x0000001f0b027819 */ /* 0x004fc800000006ff */
[----:B------:R-:W2:Y:S02]  /*5f30*/  SYNCS.PHASECHK.TRANS64.TRYWAIT P0, [UR5], R2 ;  /* 0x00000002ff0075a7 */ /* 0x000ea40008001105 */
[----:B--2---:R-:W-:Y:S05]  /*5f40*/  @!P0 BRA `(.L_x_110) ;  /* 0x0000003400a48947 */ /* 0x004fea0003800000 */
.L_x_212:
[----:B------:R-:W-:-:S04]  /*5f50*/  UIADD3 UR4, UPT, UPT, UR4, 0x1, URZ ;  /* 0x0000000104047890 */ /* 0x000fc8000fffe0ff */
[----:B------:R-:W-:-:S04]  /*5f60*/  UISETP.NE.AND UP0, UPT, UR4, 0x3, UPT ;  /* 0x000000030400788c */ /* 0x000fc8000bf05270 */
[----:B------:R-:W-:Y:S02]  /*5f70*/  USEL UR5, URZ, 0x1, UP0 ;  /* 0x00000001ff057887 */ /* 0x000fe40008000000 */
[----:B------:R-:W-:-:S04]  /*5f80*/  USEL UR4, UR4, URZ, UP0 ;  /* 0x000000ff04047287 */ /* 0x000fc80008000000 */
[----:B------:R-:W-:Y:S01]  /*5f90*/  ULEA UR4, UR4, UR29, 0x3 ;  /* 0x0000001d04047291 */ /* 0x000fe2000f8e18ff */
[----:B--2---:R-:W-:-:S04]  /*5fa0*/  LOP3.LUT R2, R11, UR5, RZ, 0x3c, !PT ;  /* 0x000000050b027c12 */ /* 0x004fc8000f8e3cff */
[----:B------:R-:W-:Y:S01]  /*5fb0*/  SHF.L.U32 R2, R2, 0x1f, RZ ;  /* 0x0000001f02027819 */ /* 0x000fe200000006ff */
[----:B------:R-:W-:-:S07]  /*5fc0*/  IMAD.U32 R0, RZ, RZ, UR4 ;  /* 0x00000004ff007e24 */ /* 0x000fce000f8e00ff */
.L_x_111:
[----:B--2---:R2:W4:Y:S02]  /*5fd0*/  SYNCS.PHASECHK.TRANS64.TRYWAIT P0, [R0+URZ], R2 ;  /* 0x00000002000075a7 */ /* 0x00452400080011ff */
[----:B----4-:R-:W-:Y:S05]  /*5fe0*/  @!P0 NANOSLEEP.SYNCS 0x989680 ;  /* 0x009896800000895d */ /* 0x010fea0003900000 */
[----:B------:R-:W4:Y:S02]  /*5ff0*/  @!P0 SYNCS.PHASECHK.TRANS64 P0, [R0+URZ], R2 ;  /* 0x00000002000085a7 */ /* 0x000f2400080010ff */
[----:B-1--4-:R-:W-:Y:S05]  /*6000*/  @P0 EXIT ;  /* 0x000000000000094d */ /* 0x012fea0003800000 */
[----:B------:R-:W-:Y:S05]  /*6010*/  BRA `(.L_x_111) ;  /* 0xfffffffc00ec7947 */ /* 0x000fea000383ffff */
.L_x_99:
[----:B------:R-:W-:-:S06]  /*6020*/  UISETP.GE.AND UP0, UPT, UR20, 0x4, UPT ;  /* 0x000000041400788c */ /* 0x000fcc000bf06270 */
[----:B------:R-:W-:-:S13]  /*6030*/  PLOP3.LUT P0, PT, PT, PT, UP0, 0x80, 0x8 ;  /* 0x000000000008781c */ /* 0x000fda0003f0f008 */
[----:B-1----:R-:W-:Y:S05]  /*6040*/  @!P0 EXIT ;  /* 0x000000000000894d */ /* 0x002fea0003800000 */
[----:B------:R-:W1:Y:S08]  /*6050*/  S2UR UR4, SR_CgaCtaId ;  /* 0x00000000000479c3 */ /* 0x000e700000008800 */
[----:B------:R-:W-:Y:S01]  /*6060*/  BAR.SYNC.DEFER_BLOCKING 0x6, 0xa0 ;  /* 0x0182800000007b1d */ /* 0x000fe20000010000 */
[----:B------:R-:W-:Y:S01]  /*6070*/  IMAD.SHL.U32 R3, R47, 0x200000, RZ ;  /* 0x002000002f037824 */ /* 0x000fe200078e00ff */
[----:B------:R-:W-:Y:S01]  /*6080*/  CS2R R56, SRZ ;  /* 0x0000000000387805 */ /* 0x000fe2000001ff00 */
[----:B------:R-:W-:-:S02]  /*6090*/  IMAD.SHL.U32 R45, R58, 0x10, RZ ;  /* 0x000000103a2d7824 */ /* 0x000fc400078e00ff */
[C---:B------:R-:W-:Y:S01]  /*60a0*/  IMAD.U32 R23, R58.reuse, 0x10000, RZ ;  /* 0x000100003a177824 */ /* 0x040fe200078e00ff */
[----:B------:R-:W-:Y:S02]  /*60b0*/  UMOV UR45, 0x400 ;  /* 0x00000400002d7882 */ /* 0x000fe40000000000 */
[----:B------:R-:W2:Y:S01]  /*60c0*/  LDC.64 R42, c[0x0][0x8b0] ;  /* 0x00022c00ff2a7b82 */ /* 0x000ea20000000a00 */
[----:B------:R-:W-:Y:S01]  /*60d0*/  IMAD.SHL.U32 R2, R58, 0x2, RZ ;  /* 0x000000023a027824 */ /* 0x000fe200078e00ff */
[----:B------:R-:W-:Y:S01]  /*60e0*/  LOP3.LUT R3, R3, 0x200000, RZ, 0xc0, !PT ;  /* 0x0020000003037812 */ /* 0x000fe200078ec0ff */
[----:B------:R-:W-:Y:S01]  /*60f0*/  IMAD.SHL.U32 R4, R47, 0x200, RZ ;  /* 0x000002002f047824 */ /* 0x000fe200078e00ff */
[C---:B------:R-:W-:Y:S01]  /*6100*/  LOP3.LUT R5, R45.reuse, 0x40, RZ, 0xc0, !PT ;  /* 0x000000402d057812 */ /* 0x040fe200078ec0ff */
[----:B------:R-:W-:Y:S01]  /*6110*/  IMAD.MOV.U32 R22, RZ, RZ, RZ ;  /* 0x000000ffff167224 */ /* 0x000fe200078e00ff */
[----:B------:R-:W-:Y:S01]  /*6120*/  LOP3.LUT R44, R45, 0x5b0, RZ, 0xc0, !PT ;  /* 0x000005b02d2c7812 */ /* 0x000fe200078ec0ff */
[----:B------:R-:W-:Y:S01]  /*6130*/  IMAD.MOV.U32 R55, RZ, RZ, RZ ;  /* 0x000000ffff377224 */ /* 0x000fe200078e00ff */
[----:B------:R-:W3:Y:S01]  /*6140*/  LDC.64 R40, c[0x0][0x8a8] ;  /* 0x00022a00ff287b82 */ /* 0x000ee20000000a00 */
[----:B------:R-:W-:Y:S01]  /*6150*/  LOP3.LUT R23, R3, 0x400000, R23, 0xf8, !PT ;  /* 0x0040000003177812 */ /* 0x000fe200078ef817 */
[----:B------:R-:W4:Y:S01]  /*6160*/  LDCU UR62, c[0x0][0x370] ;  /* 0x00006e00ff3e77ac */ /* 0x000f220008000800 */
[----:B------:R-:W-:-:S02]  /*6170*/  LOP3.LUT R2, R5, 0x8, R2, 0xf8, !PT ;  /* 0x0000000805027812 */ /* 0x000fc400078ef802 */
[----:B------:R-:W-:Y:S01]  /*6180*/  LOP3.LUT R44, R44, 0x200, R4, 0xf8, !PT ;  /* 0x000002002c2c7812 */ /* 0x000fe200078ef804 */
[----:B------:R-:W2:Y:S01]  /*6190*/  LDCU UR43, c[0x0][0xb0c] ;  /* 0x00016180ff2b77ac */ /* 0x000ea20008000800 */
[----:B------:R-:W-:Y:S02]  /*61a0*/  LOP3.LUT P0, RZ, R45, 0x40, RZ, 0xc0, !PT ;  /* 0x000000402dff7812 */ /* 0x000fe4000780c0ff */
[----:B------:R-:W-:Y:S01]  /*61b0*/  LOP3.LUT R44, R44, R2, RZ, 0xfc, !PT ;  /* 0x000000022c2c7212 */ /* 0x000fe200078efcff */
[----:B-1----:R-:W-:Y:S01]  /*61c0*/  ULEA UR45, UR4, UR45, 0x18 ;  /* 0x0000002d042d7291 */ /* 0x002fe2000f8ec0ff */
[----:B------:R-:W-:Y:S01]  /*61d0*/  P2R R2, PR, RZ, 0x1 ;  /* 0x00000001ff027803 */ /* 0x000fe20000000000 */
[----:B------:R-:W1:Y:S01]  /*61e0*/  LDCU.64 UR4, c[0x0][0x890] ;  /* 0x00011200ff0477ac */ /* 0x000e620008000a00 */
[----:B------:R-:W-:Y:S01]  /*61f0*/  LOP3.LUT R58, R58, 0x60, RZ, 0xc0, !PT ;  /* 0x000000603a3a7812 */ /* 0x000fe200078ec0ff */
[----:B------:R-:W2:Y:S05]  /*6200*/  LDCU UR39, c[0x0][0xb30] ;  /* 0x00016600ff2777ac */ /* 0x000eaa0008000800 */
[----:B------:R-:W4:Y:S01]  /*6210*/  LDS R0, [UR45+0x200] ;  /* 0x0002002dff007984 */ /* 0x000f220008000800 */
[----:B------:R-:W2:Y:S01]  /*6220*/  LDCU.64 UR60, c[0x0][0x888] ;  /* 0x00011100ff3c77ac */ /* 0x000ea20008000a00 */
[----:B------:R-:W2:Y:S01]  /*6230*/  LDCU.64 UR40, c[0x0][0xb28] ;  /* 0x00016500ff2877ac */ /* 0x000ea20008000a00 */
[----:B------:R-:W2:Y:S01]  /*6240*/  LDCU.128 UR56, c[0x0][0xb10] ;  /* 0x00016200ff3877ac */ /* 0x000ea20008000c00 */
[----:B-1----:R-:W-:Y:S01]  /*6250*/  IMAD.U32 R49, RZ, RZ, UR4 ;  /* 0x00000004ff317e24 */ /* 0x002fe2000f8e00ff */
[----:B------:R-:W-:Y:S01]  /*6260*/  UIADD3 UR4, UPT, UPT, UR45, 0x300, URZ ;  /* 0x000003002d047890 */ /* 0x000fe2000fffe0ff */
[----:B------:R-:W-:Y:S01]  /*6270*/  IMAD.U32 R48, RZ, RZ, UR5 ;  /* 0x00000005ff307e24 */ /* 0x000fe2000f8e00ff */
[----:B------:R-:W1:Y:S01]  /*6280*/  LDCU UR55, c[0x0][0x374] ;  /* 0x00006e80ff3777ac */ /* 0x000e620008000800 */
[----:B------:R-:W-:Y:S01]  /*6290*/  UMOV UR54, 0x1 ;  /* 0x0000000100367882 */ /* 0x000fe20000000000 */
[----:B------:R-:W-:Y:S01]  /*62a0*/  UMOV UR47, URZ ;  /* 0x000000ff002f7c82 */ /* 0x000fe20008000000 */
[----:B------:R-:W-:Y:S01]  /*62b0*/  UMOV UR53, URZ ;  /* 0x000000ff00357c82 */ /* 0x000fe20008000000 */
[----:B------:R-:W-:Y:S01]  /*62c0*/  UMOV UR52, URZ ;  /* 0x000000ff00347c82 */ /* 0x000fe20008000000 */
[----:B----4-:R-:W-:-:S02]  /*62d0*/  IMAD.IADD R23, R0, 0x1, R23 ;  /* 0x0000000100177824 */ /* 0x010fc400078e0217 */
[----:B-123--:R-:W-:-:S07]  /*62e0*/  IMAD.U32 R0, RZ, RZ, UR4 ;  /* 0x00000004ff007e24 */ /* 0x00efce000f8e00ff */
.L_x_142:
[C---:B------:R-:W-:Y:S02]  /*62f0*/  LEA R3, R55.reuse, UR45, 0x3 ;  /* 0x0000002d37037c11 */ /* 0x040fe4000f8e18ff */
[----:B------:R-:W-:Y:S02]  /*6300*/  SHF.L.U32 R0, R56, 0x1f, RZ ;  /* 0x0000001f38007819 */ /* 0x000fe400000006ff */
[----:B------:R-:W-:Y:S02]  /*6310*/  LEA R4, R55, UR45, 0x4 ;  /* 0x0000002d37047c11 */ /* 0x000fe4000f8e20ff */
[----:B------:R-:W1:Y:S02]  /*6320*/  SYNCS.PHASECHK.TRANS64.TRYWAIT P0, [R3+URZ+0x150], R0 ;  /* 0x00015000030075a7 */ /* 0x000e6400080011ff */
[----:B-1----:R-:W-:Y:S05]  /*6330*/  @!P0 BRA `(.L_x_112) ;  /* 0x0000003000c08947 */ /* 0x002fea0003800000 */
.L_x_213:
[----:B------:R-:W2:Y:S01]  /*6340*/  LDS.128 R4, [R4+0x1e0] ;  /* 0x0001e00004047984 */ /* 0x000ea20000000c00 */
[----:B------:R-:W-:Y:S01]  /*6350*/  UISETP.GE.AND UP0, UPT, UR42, 0x1, UPT ;  /* 0x000000012a00788c */ /* 0x000fe2000bf06270 */
[----:B------:R-:W-:Y:S01]  /*6360*/  @!PT LDS RZ, [RZ] ;  /* 0x00000000fffff984 */ /* 0x000fe20000000800 */
[----:B------:R-:W-:Y:S01]  /*6370*/  @!PT LDS RZ, [RZ] ;  /* 0x00000000fffff984 */ /* 0x000fe20000000800 */
[----:B------:R-:W-:Y:S01]  /*6380*/  @!PT LDS RZ, [RZ] ;  /* 0x00000000fffff984 */ /* 0x000fe20000000800 */
[----:B------:R-:W-:Y:S01]  /*6390*/  @!PT LDS RZ, [RZ] ;  /* 0x00000000fffff984 */ /* 0x000fe20000000800 */
[----:B------:R3:W-:Y:S06]  /*63a0*/  MEMBAR.ALL.CTA ;  /* 0x0000000000007992 */ /* 0x0007ec0000008000 */
[----:B---3--:R-:W3:Y:S01]  /*63b0*/  FENCE.VIEW.ASYNC.S ;  /* 0x00000000000073c6 */ /* 0x008ee20000000000 */
[----:B--2---:R-:W-:Y:S11]  /*63c0*/  LOP3.LUT P0, RZ, R6, 0x1, RZ, 0xc0, !PT ;  /* 0x0000000106ff7812 */ /* 0x004ff6000780c0ff */
[----:B------:R-:W-:Y:S02]  /*63d0*/  @!UPT UIADD3 URZ, UPT, UPT, URZ, URZ, URZ ;  /* 0x000000fffffff290 */ /* 0x000fe4000fffe0ff */
[----:B---3--:R-:W-:Y:S01]  /*63e0*/  VOTEU.ANY UP1, P0 ;  /* 0x0000000000ff7886 */ /* 0x008fe20000020100 */
[----:B------:R-:W-:Y:S01]  /*63f0*/  PLOP3.LUT P0, PT, PT, PT, UP1, 0x80, 0x8 ;  /* 0x000000000008781c */ /* 0x000fe20003f0f018 */
[----:B------:R-:W-:Y:S06]  /*6400*/  UP2UR UR4, UPR, URZ, 0x2 ;  /* 0x00000002ff047883 */ /* 0x000fec0008000000 */
[----:B------:R-:W-:Y:S06]  /*6410*/  IMAD.U32 R59, RZ, RZ, UR4 ;  /* 0x00000004ff3b7e24 */ /* 0x000fec000f8e00ff */
[----:B-1----:R-:W-:Y:S02]  /*6420*/  @P0 SHF.R.U32.HI R0, RZ, 0x10, R5 ;  /* 0x00000010ff000819 */ /* 0x002fe40000011605 */
        /* <DEDUP_REMOVED lines=12> */
[----:B------:R-:W2:Y:S01]  /*64f0*/  LDCU UR12, c[0x0][0xb20] ;  /* 0x00016400ff0c77ac */ /* 0x000ea20008000800 */
[----:B------:R-:W-:Y:S02]  /*6500*/  UIMAD.WIDE.U32 UR4, UR55, UR59, URZ ;  /* 0x0000003b370472a5 */ /* 0x000fe4000f8e00ff */
[----:B------:R-:W-:Y:S02]  /*6510*/  UIMAD.WIDE.U32 UR6, UR62, UR56, URZ ;  /* 0x000000383e0672a5 */ /* 0x000fe4000f8e00ff */
[----:B------:R-:W-:Y:S02]  /*6520*/  UISETP.NE.AND UP0, UPT, UR58, 0x1, UPT ;  /* 0x000000013a00788c */ /* 0x000fe4000bf05270 */
[----:B------:R-:W-:Y:S02]  /*6530*/  UIMAD.WIDE.U32 UR8, UR37, UR59, URZ ;  /* 0x0000003b250872a5 */ /* 0x000fe4000f8e00ff */
[----:B------:R-:W-:Y:S02]  /*6540*/  UIMAD.WIDE.U32 UR10, UR38, UR56, URZ ;  /* 0x00000038260a72a5 */ /* 0x000fe4000f8e00ff */
[----:B------:R-:W-:Y:S02]  /*6550*/  UISETP.NE.AND UP1, UPT, UR43, 0x1, UPT ;  /* 0x000000012b00788c */ /* 0x000fe4000bf25270 */
[----:B------:R-:W-:Y:S01]  /*6560*/  UISETP.NE.AND UP2, UPT, UR42, 0x1, UPT ;  /* 0x000000012a00788c */ /* 0x000fe2000bf45270 */
[----:B------:R-:W-:Y:S02]  /*6570*/  UMOV UR4, UR5 ;  /* 0x0000000500047c82 */ /* 0x000fe40008000000 */
[----:B--2---:R-:W-:Y:S03]  /*6580*/  USHF.R.U32.HI UR5, URZ, UR12, UR4 ;  /* 0x0000000cff057299 */ /* 0x004fe60008011604 */
[----:B------:R-:W-:Y:S02]  /*6590*/  UMOV UR4, UR7 ;  /* 0x0000000700047c82 */ /* 0x000fe40008000000 */
[----:B------:R-:W-:Y:S02]  /*65a0*/  USHF.R.U32.HI UR7, URZ, UR57, UR4 ;  /* 0x00000039ff077299 */ /* 0x000fe40008011604 */
[----:B------:R-:W-:Y:S02]  /*65b0*/  USEL UR4, UR55, UR5, !UP0 ;  /* 0x0000000537047287 */ /* 0x000fe4000c000000 */
[----:B------:R-:W-:Y:S01]  /*65c0*/  USEL UR7, UR62, UR7, !UP1 ;  /* 0x000000073e077287 */ /* 0x000fe2000c800000 */
[----:B------:R-:W-:Y:S01]  /*65d0*/  UMOV UR5, UR9 ;  /* 0x0000000900057c82 */ /* 0x000fe20008000000 */
[----:B------:R-:W-:Y:S02]  /*65e0*/  UIMAD.WIDE.U32 UR8, UR4, UR40, URZ ;  /* 0x00000028040872a5 */ /* 0x000fe4000f8e00ff */
[----:B------:R-:W-:Y:S03]  /*65f0*/  USHF.R.U32.HI UR6, URZ, UR12, UR5 ;  /* 0x0000000cff067299 */ /* 0x000fe60008011605 */
[----:B------:R-:W-:Y:S01]  /*6600*/  UMOV UR5, UR11 ;  /* 0x0000000b00057c82 */ /* 0x000fe20008000000 */
[----:B------:R-:W-:Y:S02]  /*6610*/  UIMAD.WIDE.U32 UR10, UR7, UR40, URZ ;  /* 0x00000028070a72a5 */ /* 0x000fe4000f8e00ff */
[----:B------:R-:W-:Y:S02]  /*6620*/  USHF.R.U32.HI UR12, URZ, UR57, UR5 ;  /* 0x00000039ff0c7299 */ /* 0x000fe40008011605 */
[----:B------:R-:W-:Y:S01]  /*6630*/  USEL UR6, UR37, UR6, !UP0 ;  /* 0x0000000625067287 */ /* 0x000fe2000c000000 */
[----:B------:R-:W-:Y:S02]  /*6640*/  UMOV UR5, UR9 ;  /* 0x0000000900057c82 */ /* 0x000fe40008000000 */
[----:B------:R-:W-:Y:S01]  /*6650*/  UMOV UR10, UR11 ;  /* 0x0000000b000a7c82 */ /* 0x000fe20008000000 */
[----:B------:R-:W-:Y:S02]  /*6660*/  @UP2 USHF.R.U32.HI UR4, URZ, UR41, UR5 ;  /* 0x00000029ff042299 */ /* 0x000fe40008011605 */
[----:B------:R-:W-:Y:S02]  /*6670*/  @UP2 USHF.R.U32.HI UR7, URZ, UR41, UR10 ;  /* 0x00000029ff072299 */ /* 0x000fe4000801160a */
[----:B------:R-:W-:Y:S02]  /*6680*/  UIMAD UR4, UR42, UR4, URZ ;  /* 0x000000042a0472a4 */ /* 0x000fe4000f8e02ff */
[----:B------:R-:W-:Y:S02]  /*6690*/  UIMAD.WIDE.U32 UR10, UR6, UR40, URZ ;  /* 0x00000028060a72a5 */ /* 0x000fe4000f8e00ff */
[----:B------:R-:W-:Y:S02]  /*66a0*/  USEL UR5, UR38, UR12, !UP1 ;  /* 0x0000000c26057287 */ /* 0x000fe4000c800000 */
[----:B------:R-:W-:Y:S02]  /*66b0*/  UIMAD UR8, UR42, UR7, URZ ;  /* 0x000000072a0872a4 */ /* 0x000fe4000f8e02ff */
[----:B------:R-:W-:Y:S03]  /*66c0*/  UISETP.GE.AND UP0, UPT, UR6, UR4, UPT ;  /* 0x000000040600728c */ /* 0x000fe6000bf06270 */
[----:B------:R-:W-:Y:S01]  /*66d0*/  UMOV UR4, UR11 ;  /* 0x0000000b00047c82 */ /* 0x000fe20008000000 */
[----:B------:R-:W-:Y:S02]  /*66e0*/  UISETP.GE.OR UP0, UPT, UR5, UR8, UP0 ;  /* 0x000000080500728c */ /* 0x000fe40008706670 */
[----:B------:R-:W-:Y:S02]  /*66f0*/  USHF.R.U32.HI UR4, URZ, UR41, UR4 ;  /* 0x00000029ff047299 */ /* 0x000fe40008011604 */
[----:B------:R-:W-:Y:S02]  /*6700*/  UIMAD.WIDE.U32 UR8, UR5, UR40, URZ ;  /* 0x00000028050872a5 */ /* 0x000fe4000f8e00ff */
[----:B------:R-:W-:Y:S02]  /*6710*/  USEL UR11, UR6, UR4, !UP2 ;  /* 0x00000004060b7287 */ /* 0x000fe4000d000000 */
[----:B------:R-:W-:Y:S02]  /*6720*/  UIADD3 UR8, UPT, UPT, -UR5, URZ, URZ ;  /* 0x000000ff05087290 */ /* 0x000fe4000fffe1ff */
[----:B------:R-:W-:Y:S01]  /*6730*/  UIADD3 UR10, UPT, UPT, -UR11, URZ, URZ ;  /* 0x000000ff0b0a7290 */ /* 0x000fe2000fffe1ff */
[----:B------:R-:W-:Y:S01]  /*6740*/  @!UP0 UMOV UR4, UR9 ;  /* 0x0000000900048c82 */ /* 0x000fe20008000000 */
[----:B------:R-:W-:Y:S02]  /*6750*/  UIADD3 UR9, UPT, UPT, -UR6, URZ, URZ ;  /* 0x000000ff06097290 */ /* 0x000fe4000fffe1ff */
[----:B------:R-:W-:Y:S02]  /*6760*/  @!UP0 USHF.R.U32.HI UR4, URZ, UR41, UR4 ;  /* 0x00000029ff048299 */ /* 0x000fe40008011604 */
[----:B------:R-:W-:Y:S02]  /*6770*/  UIMAD UR10, UR42, UR10, UR6 ;  /* 0x0000000a2a0a72a4 */ /* 0x000fe4000f8e0206 */
[----:B------:R-:W-:Y:S04]  /*6780*/  @!UP0 USEL UR4, UR5, UR4, !UP2 ;  /* 0x0000000405048287 */ /* 0x000fe8000d000000 */
[----:B------:R-:W-:Y:S02]  /*6790*/  @!UP0 UIMAD UR10, UR7, UR10, UR4 ;  /* 0x0000000a070a82a4 */ /* 0x000fe4000f8e0204 */
[----:B------:R-:W-:Y:S02]  /*67a0*/  @!UP0 UIADD3 UR11, UPT, UPT, UR11, -UR4, URZ ;  /* 0x800000040b0b8290 */ /* 0x000fe4000fffe0ff */
[----:B------:R-:W-:Y:S02]  /*67b0*/  UIMAD UR7, UR43, UR8, UR38 ;  /* 0x000000082b0772a4 */ /* 0x000fe4000f8e0226 */
[----:B------:R-:W-:Y:S02]  /*67c0*/  @!UP0 UIMAD UR6, UR11, UR42, UR5 ;  /* 0x0000002a0b0682a4 */ /* 0x000fe4000f8e0205 */
[----:B------:R-:W-:Y:S01]  /*67d0*/  UIMAD UR4, UR58, UR9, UR37 ;  /* 0x000000093a0472a4 */ /* 0x000fe2000f8e0225 */
[----:B------:R-:W-:Y:S02]  /*67e0*/  @!UP0 UMOV UR5, UR10 ;  /* 0x0000000a00058c82 */ /* 0x000fe40008000000 */
[----:B------:R-:W-:Y:S02]  /*67f0*/  UIMAD UR38, UR5, UR43, UR7 ;  /* 0x0000002b052672a4 */ /* 0x000fe4000f8e0207 */
[----:B------:R-:W-:Y:S11]  /*6800*/  UIMAD UR37, UR6, UR58, UR4 ;  /* 0x0000003a062572a4 */ /* 0x000ff6000f8e0204 */
[----:B------:R-:W-:Y:S01]  /*6810*/  @!UPT UIADD3 URZ, UPT, UPT, URZ, URZ, URZ ;  /* 0x000000fffffff290 */ /* 0x000fe2000fffe0ff */
.L_x_113:
[----:B------:R-:W-:Y:S01]  /*6820*/  UISETP.NE.AND UP0, UPT, UR39, 0x1, UPT ;  /* 0x000000012700788c */ /* 0x000fe2000bf05270 */
[----:B------:R-:W-:Y:S01]  /*6830*/  IADD3 R55, PT, PT, R55, 0x1, RZ ;  /* 0x0000000137377810 */ /* 0x000fe20007ffe0ff */
[----:B------:R-:W-:Y:S02]  /*6840*/  UIADD3 UR11, UPT, UPT, UR45, 0x300, URZ ;  /* 0x000003002d0b7890 */ /* 0x000fe4000fffe0ff */
[----:B------:R-:W-:Y:S02]  /*6850*/  USHF.L.U32 UR50, UR32, 0x6, URZ ;  /* 0x0000000620327899 */ /* 0x000fe400080006ff */
[----:B------:R-:W-:Y:S05]  /*6860*/  USHF.L.U32 UR49, UR33, 0x6, URZ ;  /* 0x0000000621317899 */ /* 0x000fea00080006ff */
[----:B------:R-:W2:Y:S01]  /*6870*/  @!UP0 LDCU.128 UR12, c[0x0][0xb10] ;  /* 0x00016200ff0c87ac */ /* 0x000ea20008000c00 */
[----:B------:R-:W3:Y:S01]  /*6880*/  @!UP0 LDCU UR5, c[0x0][0xb0c] ;  /* 0x00016180ff0587ac */ /* 0x000ee20008000800 */
[----:B------:R-:W4:Y:S01]  /*6890*/  @!UP0 LDCU UR10, c[0x0][0xb20] ;  /* 0x00016400ff0a87ac */ /* 0x000f220008000800 */
[----:B--2---:R-:W-:Y:S02]  /*68a0*/  UIMAD.WIDE.U32 UR8, UR38, UR12, URZ ;  /* 0x0000000c260872a5 */ /* 0x004fe4000f8e00ff */
[----:B------:R-:W-:Y:S02]  /*68b0*/  UIMAD.WIDE.U32 UR6, UR37, UR15, URZ ;  /* 0x0000000f250672a5 */ /* 0x000fe4000f8e00ff */
[----:B------:R-:W-:Y:S03]  /*68c0*/  @!UP0 UISETP.NE.AND UP1, UPT, UR14, 0x1, UPT ;  /* 0x000000010e00888c */ /* 0x000fe6000bf25270 */
[----:B------:R-:W-:Y:S01]  /*68d0*/  @!UP0 UMOV UR4, UR9 ;  /* 0x0000000900048c82 */ /* 0x000fe20008000000 */
[----:B---3--:R-:W-:Y:S02]  /*68e0*/  @!UP0 UISETP.NE.AND UP2, UPT, UR5, 0x1, UPT ;  /* 0x000000010500888c */ /* 0x008fe4000bf45270 */
[----:B------:R-:W-:Y:S01]  /*68f0*/  @!UP0 USHF.R.U32.HI UR4, URZ, UR13, UR4 ;  /* 0x0000000dff048299 */ /* 0x000fe20008011604 */
[----:B------:R-:W-:Y:S02]  /*6900*/  @!UP0 UMOV UR6, UR7 ;  /* 0x0000000700068c82 */ /* 0x000fe40008000000 */
[----:B----4-:R-:W-:Y:S02]  /*6910*/  @!UP0 USHF.R.U32.HI UR6, URZ, UR10, UR6 ;  /* 0x0000000aff068299 */ /* 0x010fe40008011606 */
[----:B------:R-:W-:Y:S02]  /*6920*/  @!UP0 USEL UR7, UR38, UR4, !UP2 ;  /* 0x0000000426078287 */ /* 0x000fe4000d000000 */
[----:B------:R-:W-:Y:S04]  /*6930*/  @!UP0 USEL UR6, UR37, UR6, !UP1 ;  /* 0x0000000625068287 */ /* 0x000fe8000c800000 */
[----:B------:R-:W-:Y:S02]  /*6940*/  @!UP0 UIADD3 UR4, UPT, UPT, -UR7, UR6, URZ ;  /* 0x0000000607048290 */ /* 0x000fe4000fffe1ff */
[----:B------:R-:W-:Y:S02]  /*6950*/  @!UP0 UIADD3 UR6, UPT, UPT, UR7, -UR6, URZ ;  /* 0x8000000607068290 */ /* 0x000fe4000fffe0ff */
[----:B------:R-:W-:Y:S02]  /*6960*/  @!UP0 UIMAD UR38, UR4, UR5, UR38 ;  /* 0x00000005042682a4 */ /* 0x000fe4000f8e0226 */
[----:B------:R-:W-:Y:S02]  /*6970*/  @!UP0 UIMAD UR37, UR6, UR14, UR37 ;  /* 0x0000000e062582a4 */ /* 0x000fe4000f8e0225 */
[----:B------:R-:W-:Y:S09]  /*6980*/  ULOP3.LUT UP0, URZ, UR11, 0x90, URZ, 0xc0, !UPT ;  /* 0x000000900bff7892 */ /* 0x000ff2000f80c0ff */
[----:B------:R-:W-:Y:S05]  /*6990*/  BRA.U !UP0, `(.L_x_114) ;  /* 0x00000001087c7547 */ /* 0x000fea000b800000 */
[----:B------:R-:W2:Y:S01]  /*69a0*/  LDCU.64 UR8, c[0x4][0x80] ;  /* 0x01001000ff0877ac */ /* 0x000ea20008000a00 */
[----:B------:R-:W-:Y:S01]  /*69b0*/  MOV R2, 0x0 ;  /* 0x0000000000027802 */ /* 0x000fe20000000f00 */
[----:B------:R-:W-:Y:S02]  /*69c0*/  HFMA2 R12, -RZ, RZ, 0, 5.9604644775390625e-08 ;  /* 0x00000001ff0c7431 */ /* 0x000fe400000001ff */
[----:B------:R-:W-:Y:S01]  /*69d0*/  IMAD.MOV.U32 R8, RZ, RZ, 0x70 ;  /* 0x00000070ff087424 */ /* 0x000fe200078e00ff */
[----:B------:R3:W4:Y:S01]  /*69e0*/  LDC.64 R14, c[0x4][R2] ;  /* 0x01000000020e7b82 */ /* 0x0007220000000a00 */
[----:B------:R-:W1:Y:S01]  /*69f0*/  LDCU.64 UR6, c[0x4][0x88] ;  /* 0x01001100ff0677ac */ /* 0x000e620008000a00 */
[----:B------:R-:W-:Y:S01]  /*6a00*/  IMAD.MOV.U32 R13, RZ, RZ, RZ ;  /* 0x000000ffff0d7224 */ /* 0x000fe200078e00ff */
[----:B------:R-:W1:Y:S01]  /*6a10*/  LDCU.64 UR4, c[0x4][0x8] ;  /* 0x01000100ff0477ac */ /* 0x000e620008000a00 */
[----:B--2---:R-:W-:Y:S01]  /*6a20*/  MOV R5, UR9 ;  /* 0x0000000900057c02 */ /* 0x004fe20008000f00 */
[----:B------:R-:W-:Y:S01]  /*6a30*/  IMAD.U32 R4, RZ, RZ, UR8 ;  /* 0x00000008ff047e24 */ /* 0x000fe2000f8e00ff */
[----:B-1----:R-:W-:Y:S01]  /*6a40*/  MOV R7, UR7 ;  /* 0x0000000700077c02 */ /* 0x002fe20008000f00 */
[----:B------:R-:W-:Y:S01]  /*6a50*/  IMAD.U32 R6, RZ, RZ, UR6 ;  /* 0x00000006ff067e24 */ /* 0x000fe2000f8e00ff */
[----:B------:R-:W-:Y:S01]  /*6a60*/  MOV R11, UR5 ;  /* 0x00000005000b7c02 */ /* 0x000fe20008000f00 */
[----:B------:R-:W-:Y:S02]  /*6a70*/  IMAD.U32 R10, RZ, RZ, UR4 ;  /* 0x00000004ff0a7e24 */ /* 0x000fe4000f8e00ff */
[----:B------:R-:W-:Y:S07]  /*6a80*/  LEPC R20, `(.L_x_115) ;  /* 0x000000001014794e */ /* 0x000fee0000000000 */
[----:B---345:R-:W-:Y:S05]  /*6a90*/  CALL.ABS.NOINC R14 ;  /* 0x000000000e007343 */ /* 0x038fea0003c00000 */
.L_x_115:
[----:B------:R-:W1:Y:S01]  /*6aa0*/  LDCU.64 UR8, c[0x4][0x80] ;  /* 0x01001000ff0877ac */ /* 0x000e620008000a00 */
[----:B------:R-:W2:Y:S01]  /*6ab0*/  LDC.64 R2, c[0x4][R2] ;  /* 0x0100000002027b82 */ /* 0x000ea20000000a00 */
[----:B------:R-:W-:Y:S02]  /*6ac0*/  HFMA2 R12, -RZ, RZ, 0, 5.9604644775390625e-08 ;  /* 0x00000001ff0c7431 */ /* 0x000fe400000001ff */
[----:B------:R-:W-:Y:S02]  /*6ad0*/  IMAD.MOV.U32 R8, RZ, RZ, 0x70 ;  /* 0x00000070ff087424 */ /* 0x000fe400078e00ff */
[----:B------:R-:W-:Y:S01]  /*6ae0*/  IMAD.MOV.U32 R13, RZ, RZ, RZ ;  /* 0x000000ffff0d7224 */ /* 0x000fe200078e00ff */
[----:B------:R-:W3:Y:S01]  /*6af0*/  LDCU.64 UR6, c[0x4][0x88] ;  /* 0x01001100ff0677ac */ /* 0x000ee20008000a00 */
[----:B------:R-:W4:Y:S01]  /*6b00*/  LDCU.64 UR4, c[0x4][0x8] ;  /* 0x01000100ff0477ac */ /* 0x000f220008000a00 */
[----:B-1----:R-:W-:Y:S02]  /*6b10*/  MOV R4, UR8 ;  /* 0x0000000800047c02 */ /* 0x002fe40008000f00 */
[----:B------:R-:W-:Y:S02]  /*6b20*/  MOV R5, UR9 ;  /* 0x0000000900057c02 */ /* 0x000fe40008000f00 */
[----:B---3--:R-:W-:Y:S01]  /*6b30*/  MOV R7, UR7 ;  /* 0x0000000700077c02 */ /* 0x008fe20008000f00 */
[----:B------:R-:W-:Y:S01]  /*6b40*/  IMAD.U32 R6, RZ, RZ, UR6 ;  /* 0x00000006ff067e24 */ /* 0x000fe2000f8e00ff */
[----:B----4-:R-:W-:Y:S01]  /*6b50*/  MOV R11, UR5 ;  /* 0x00000005000b7c02 */ /* 0x010fe20008000f00 */
[----:B------:R-:W-:Y:S02]  /*6b60*/  IMAD.U32 R10, RZ, RZ, UR4 ;  /* 0x00000004ff0a7e24 */ /* 0x000fe4000f8e00ff */
[----:B------:R-:W-:Y:S07]  /*6b70*/  LEPC R20, `(.L_x_114) ;  /* 0x000000001014794e */ /* 0x000fee0000000000 */
[----:B--2---:R-:W-:Y:S05]  /*6b80*/  CALL.ABS.NOINC R2 ;  /* 0x0000000002007343 */ /* 0x004fea0003c00000 */
.L_x_114:
[----:B------:R-:W-:Y:S02]  /*6b90*/  R2UR UR6, R52 ;  /* 0x00000000340672ca */ /* 0x000fe400000e0000 */
[----:B------:R-:W-:Y:S02]  /*6ba0*/  R2UR UR5, R49 ;  /* 0x00000000310572ca */ /* 0x000fe400000e0000 */
[----:B------:R-:W-:Y:S02]  /*6bb0*/  R2UR UR4, R48 ;  /* 0x00000000300472ca */ /* 0x000fe400000e0000 */
[----:B------:R-:W-:Y:S02]  /*6bc0*/  ISETP.NE.U32.AND P4, PT, R42, RZ, PT ;  /* 0x000000ff2a00720c */ /* 0x000fe40003f85070 */
[----:B------:R-:W-:Y:S02]  /*6bd0*/  ISETP.NE.U32.AND P2, PT, RZ, UR60, PT ;  /* 0x0000003cff007c0c */ /* 0x000fe4000bf45070 */
[----:B------:R-:W-:Y:S02]  /*6be0*/  ISETP.NE.AND.EX P4, PT, R43, RZ, PT, P4 ;  /* 0x000000ff2b00720c */ /* 0x000fe40003f85340 */
[----:B------:R-:W-:Y:S01]  /*6bf0*/  ISETP.NE.AND.EX P2, PT, RZ, UR61, PT, P2 ;  /* 0x0000003dff007c0c */ /* 0x000fe2000bf45320 */
[----:B------:R-:W-:Y:S02]  /*6c00*/  UISETP.NE.AND UP2, UPT, UR6, URZ, UPT ;  /* 0x000000ff0600728c */ /* 0x000fe4000bf45270 */
[----:B------:R-:W-:Y:S04]  /*6c10*/  UISETP.NE.U32.AND UP0, UPT, UR5, URZ, UPT ;  /* 0x000000ff0500728c */ /* 0x000fe8000bf05070 */
[----:B------:R-:W-:Y:S01]  /*6c20*/  UISETP.NE.AND.EX UP1, UPT, UR4, URZ, UPT, UP0 ;  /* 0x000000ff0400728c */ /* 0x000fe2000bf25300 */
[----:B------:R-:W-:Y:S01]  /*6c30*/  PLOP3.LUT P1, PT, PT, PT, UP2, 0x80, 0x8 ;  /* 0x000000000008781c */ /* 0x000fe20003f2f028 */
[----:B------:R-:W-:Y:S03]  /*6c40*/  UPLOP3.LUT UP0, UPT, UPT, UPT, UPT, 0x40, 0x4 ;  /* 0x000000000004789c */ /* 0x000fe60003f0e870 */
[----:B------:R-:W-:Y:S06]  /*6c50*/  @UP2 UPLOP3.LUT UP0, UPT, UPT, UPT, UP1, 0x80, 0x8 ;  /* 0x000000000008289c */ /* 0x000fec0003f0f010 */
[----:B------:R-:W-:Y:S01]  /*6c60*/  PLOP3.LUT P0, PT, PT, PT, UP0, 0x80, 0x8 ;  /* 0x000000000008781c */ /* 0x000fe20003f0f008 */
[----:B------:R-:W-:Y:S01]  /*6c70*/  @!UPT UIADD3 URZ, UPT, UPT, URZ, URZ, URZ ;  /* 0x000000fffffff290 */ /* 0x000fe2000fffe0ff */
[----:B------:R-:W-:Y:S11]  /*6c80*/  BRA.U !UP1, `(.L_x_116) ;  /* 0x0000000109407547 */ /* 0x000ff6000b800000 */
[----:B------:R-:W-:Y:S01]  /*6c90*/  UISETP.NE.U32.AND UP0, UPT, UR60, URZ, UPT ;  /* 0x000000ff3c00728c */ /* 0x000fe2000bf05070 */
[----:B------:R-:W-:Y:S01]  /*6ca0*/  R2UR UR6, R49 ;  /* 0x00000000310672ca */ /* 0x000fe200000e0000 */
[----:B------:R-:W2:Y:S01]  /*6cb0*/  LDCU.64 UR8, c[0x0][0x358] ;  /* 0x00006b00ff0877ac */ /* 0x000ea20008000a00 */
[----:B------:R-:W-:Y:S02]  /*6cc0*/  HFMA2 R46, -RZ, RZ, 0, 5.9604644775390625e-08 ;  /* 0x00000001ff2e7431 */ /* 0x000fe400000001ff */
[----:B-1----:R-:W-:Y:S01]  /*6cd0*/  IMAD.MOV.U32 R0, RZ, RZ, 0x1 ;  /* 0x00000001ff007424 */ /* 0x002fe200078e00ff */
[----:B------:R-:W-:Y:S06]  /*6ce0*/  UISETP.NE.AND.EX UP0, UPT, UR61, URZ, UPT, UP0 ;  /* 0x000000ff3d00728c */ /* 0x000fec000bf05300 */
[----:B------:R-:W-:Y:S05]  /*6cf0*/  PLOP3.LUT P3, PT, PT, PT, UP0, 0x80, 0x8 ;  /* 0x000000000008781c */ /* 0x000fea0003f6f008 */
[----:B------:R-:W1:Y:S01]  /*6d00*/  @UP0 LDCU.64 UR4, c[0x0][0x888] ;  /* 0x00011100ff0407ac */ /* 0x000e620008000a00 */
[----:B------:R-:W-:Y:S07]  /*6d10*/  @UP0 UIMAD UR6, UR36, UR6, URZ ;  /* 0x00000006240602a4 */ /* 0x000fee000f8e02ff */
[----:B------:R-:W-:Y:S01]  /*6d20*/  @!P3 PRMT R46, R0, 0x7610, R46 ;  /* 0x00007610002eb816 */ /* 0x000fe2000000002e */
[----:B-1----:R-:W-:Y:S06]  /*6d30*/  @UP0 UIMAD.WIDE UR4, UR6, 0x4, UR4 ;  /* 0x00000004060408a5 */ /* 0x002fec000f8e0204 */
[----:B-----5:R-:W-:Y:S02]  /*6d40*/  IMAD.U32 R26, RZ, RZ, UR4 ;  /* 0x00000004ff1a7e24 */ /* 0x020fe4000f8e00ff */
[----:B------:R-:W-:Y:S03]  /*6d50*/  IMAD.U32 R27, RZ, RZ, UR5 ;  /* 0x00000005ff1b7e24 */ /* 0x000fe6000f8e00ff */
[----:B------:R-:W1:Y:S02]  /*6d60*/  @!UP0 LDCU UR4, c[0x0][0x880] ;  /* 0x00011000ff0487ac */ /* 0x000e640008000800 */
[----:B--2---:R2:W5:Y:S02]  /*6d70*/  @P3 LDG.E R26, desc[UR8][R26.64] ;  /* 0x000000081a1a3981 */ /* 0x004564000c1e1900 */
[----:B-12---:R-:W-:Y:S02]  /*6d80*/  @!P3 MOV R26, UR4 ;  /* 0x00000004001abc02 */ /* 0x006fe40008000f00 */
.L_x_116:
[----:B------:R-:W-:Y:S05]  /*6d90*/  @!P4 BRA `(.L_x_117) ;  /* 0x000000000024c947 */ /* 0x000fea0003800000 */
[----:B------:R-:W-:Y:S01]  /*6da0*/  ISETP.NE.U32.AND P3, PT, R40, RZ, PT ;  /* 0x000000ff2800720c */ /* 0x000fe20003f65070 */
[----:B------:R-:W2:Y:S03]  /*6db0*/  LDCU.64 UR4, c[0x0][0x358] ;  /* 0x00006b00ff0477ac */ /* 0x000ea60008000a00 */
[----:B------:R-:W-:Y:S11]  /*6dc0*/  ISETP.NE.AND.EX P3, PT, R41, RZ, PT, P3 ;  /* 0x000000ff2900720c */ /* 0x000ff60003f65330 */
[----:B------:R-:W-:Y:S02]  /*6dd0*/  @!UPT UIADD3 URZ, UPT, UPT, URZ, URZ, URZ ;  /* 0x000000fffffff290 */ /* 0x000fe4000fffe0ff */
[----:B------:R-:W3:Y:S01]  /*6de0*/  @P3 LDC.64 R2, c[0x0][0x8a8] ;  /* 0x00022a00ff023b82 */ /* 0x000ee20000000a00 */
[----:B-1----:R-:W-:Y:S04]  /*6df0*/  @P3 IMAD R0, R42, UR36, RZ ;  /* 0x000000242a003c24 */ /* 0x002fe8000f8e02ff */
[----:B---3--:R-:W-:Y:S05]  /*6e00*/  @P3 IMAD.WIDE R2, R0, 0x4, R2 ;  /* 0x0000000400023825 */ /* 0x008fea00078e0202 */
[----:B--2--5:R2:W5:Y:S02]  /*6e10*/  @P3 LDG.E R24, desc[UR4][R2.64] ;  /* 0x0000000402183981 */ /* 0x024564000c1e1900 */
[----:B--2---:R-:W3:Y:S02]  /*6e20*/  @!P3 LDC R24, c[0x0][0x8a0] ;  /* 0x00022800ff18bb82 */ /* 0x004ee40000000800 */
.L_x_117:
[----:B-----5:R-:W-:Y:S01]  /*6e30*/  FSETP.NEU.AND P3, PT, R26, RZ, PT ;  /* 0x000000ff1a00720b */ /* 0x020fe20003f6d000 */
[----:B------:R-:W-:Y:S01]  /*6e40*/  ULOP3.LUT UR4, UR54, 0x1, URZ, 0x3c, !UPT ;  /* 0x0000000136047892 */ /* 0x000fe2000f8e3cff */
[----:B------:R-:W-:Y:S01]  /*6e50*/  SEL R4, RZ, 0xffffffff, P2 ;  /* 0xffffffffff047807 */ /* 0x000fe20001000000 */
[----:B------:R-:W-:Y:S01]  /*6e60*/  IMAD.U32 R62, RZ, RZ, UR47 ;  /* 0x0000002fff3e7e24 */ /* 0x000fe2000f8e00ff */
[----:B------:R-:W-:Y:S01]  /*6e70*/  @P1 LOP3.LUT P2, RZ, R46, 0xff, RZ, 0xc0, !PT ;  /* 0x000000ff2eff1812 */ /* 0x000fe2000784c0ff */
[----:B------:R-:W-:Y:S01]  /*6e80*/  IMAD.SHL.U32 R64, R44, 0x2, RZ ;  /* 0x000000022c407824 */ /* 0x000fe200078e00ff */
[----:B-1----:R-:W-:Y:S01]  /*6e90*/  @P1 SEL R0, RZ, 0xffffffff, P3 ;  /* 0xffffffffff001807 */ /* 0x002fe20001800000 */
[----:B------:R-:W-:Y:S01]  /*6ea0*/  IMAD.U32 R66, RZ, RZ, UR4 ;  /* 0x00000004ff427e24 */ /* 0x000fe2000f8e00ff */
[----:B------:R-:W-:Y:S01]  /*6eb0*/  LEA R53, R22, UR45, 0x3 ;  /* 0x0000002d16357c11 */ /* 0x000fe2000f8e18ff */
[----:B------:R-:W-:Y:S01]  /*6ec0*/  IMAD.SHL.U32 R62, R62, 0x1000, RZ ;  /* 0x000010003e3e7824 */ /* 0x000fe200078e00ff */
[----:B------:R-:W-:Y:S01]  /*6ed0*/  @P0 SEL R0, R4, R0, !P2 ;  /* 0x0000000004000207 */ /* 0x000fe20005000000 */
[----:B------:R-:W-:Y:S01]  /*6ee0*/  BSSY B1, `(.L_x_118) ;  /* 0x0000035000017945 */ /* 0x000fe20003800000 */
[----:B------:R-:W-:Y:S01]  /*6ef0*/  PLOP3.LUT P2, PT, PT, PT, UP1, 0x80, 0x8 ;  /* 0x000000000008781c */ /* 0x000fe20003f4f018 */
[----:B------:R-:W-:Y:S01]  /*6f00*/  IMAD.MOV.U32 R65, RZ, RZ, 0x1 ;  /* 0x00000001ff417424 */ /* 0x000fe200078e00ff */
[----:B------:R-:W-:Y:S01]  /*6f10*/  @P1 LOP3.LUT R0, R0, 0x1, RZ, 0xc0, !PT ;  /* 0x0000000100001812 */ /* 0x000fe200078ec0ff */
[----:B------:R-:W-:Y:S01]  /*6f20*/  IMAD R25, R22, 0x20, R23 ;  /* 0x0000002016197824 */ /* 0x000fe200078e0217 */
[----:B------:R-:W-:Y:S01]  /*6f30*/  LOP3.LUT P4, R54, R46, 0xff, RZ, 0xc0, !PT ;  /* 0x000000ff2e367812 */ /* 0x000fe2000788c0ff */
[----:B------:R-:W-:Y:S01]  /*6f40*/  IMAD.U32 R63, RZ, RZ, UR47 ;  /* 0x0000002fff3f7e24 */ /* 0x000fe2000f8e00ff */
[----:B------:R-:W-:Y:S01]  /*6f50*/  ISETP.NE.U32.OR P6, PT, R0, 0x1, !P1 ;  /* 0x000000010000780c */ /* 0x000fe20004fc5470 */
[----:B------:R-:W-:Y:S01]  /*6f60*/  IMAD.U32 R0, RZ, RZ, UR47 ;  /* 0x0000002fff007e24 */ /* 0x000fe2000f8e00ff */
[----:B------:R-:W-:Y:S02]  /*6f70*/  SEL R3, RZ, 0xffffffff, P3 ;  /* 0xffffffffff037807 */ /* 0x000fe40001800000 */
[----:B------:R-:W-:Y:S02]  /*6f80*/  CS2R R38, SRZ ;  /* 0x0000000000267805 */ /* 0x000fe4000001ff00 */
[----:B------:R-:W-:Y:S02]  /*6f90*/  P2R R60, PR, RZ, 0x40 ;  /* 0x00000040ff3c7803 */ /* 0x000fe40000000000 */
[----:B------:R-:W-:Y:S02]  /*6fa0*/  CS2R R36, SRZ ;  /* 0x0000000000247805 */ /* 0x000fe4000001ff00 */
[----:B------:R-:W-:Y:S02]  /*6fb0*/  LEA R0, R0, UR45, 0x3 ;  /* 0x0000002d00007c11 */ /* 0x000fe4000f8e18ff */
[----:B------:R-:W-:Y:S02]  /*6fc0*/  CS2R R30, SRZ ;  /* 0x00000000001e7805 */ /* 0x000fe4000001ff00 */
[----:B------:R-:W-:Y:S02]  /*6fd0*/  @P2 SEL R3, R4, R3, !P4 ;  /* 0x0000000304032207 */ /* 0x000fe40006000000 */
[----:B------:R-:W-:Y:S02]  /*6fe0*/  CS2R R28, SRZ ;  /* 0x00000000001c7805 */ /* 0x000fe4000001ff00 */
[----:B------:R-:W-:Y:S02]  /*6ff0*/  IADD3 R27, PT, PT, R62, UR45, R64 ;  /* 0x0000002d3e1b7c10 */ /* 0x000fe4000fffe040 */
[----:B------:R-:W-:Y:S02]  /*7000*/  LOP3.LUT R3, R3, 0x1, RZ, 0xc0, !PT ;  /* 0x0000000103037812 */ /* 0x000fe400078ec0ff */
[----:B------:R-:W-:Y:S02]  /*7010*/  @P6 SHF.L.U32 R2, R66, 0x1f, RZ ;  /* 0x0000001f42026819 */ /* 0x000fe400000006ff */
[----:B------:R-:W-:Y:S02]  /*7020*/  ISETP.NE.U32.AND P5, PT, R3, 0x1, PT ;  /* 0x000000010300780c */ /* 0x000fe40003fa5070 */
[----:B------:R1:W2:Y:S02]  /*7030*/  @P6 SYNCS.PHASECHK.TRANS64.TRYWAIT P1, [R0+URZ+0x110], R2 ;  /* 0x00011002000065a7 */ /* 0x0002a400080211ff */
[----:B------:R-:W-:Y:S02]  /*7040*/  P2R R67, PR, RZ, 0x20 ;  /* 0x00000020ff437803 */ /* 0x000fe40000000000 */
[----:B-1----:R-:W-:Y:S04]  /*7050*/  SHF.L.U32 R2, R57, 0x1f, RZ ;  /* 0x0000001f39027819 */ /* 0x002fe800000006ff */
[----:B------:R1:W4:Y:S01]  /*7060*/  SYNCS.PHASECHK.TRANS64.TRYWAIT P0, [R53+URZ+0x170], R2 ;  /* 0x00017002350075a7 */ /* 0x00032200080011ff */
[----:B--2---:R-:W-:Y:S01]  /*7070*/  @P6 SEL R65, RZ, 0x1, !P1 ;  /* 0x00000001ff416807 */ /* 0x004fe20004800000 */
[----:B-1----:R-:W-:Y:S06]  /*7080*/  @!P6 BRA `(.L_x_119) ;  /* 0x000000000068e947 */ /* 0x002fec0003800000 */
[----:B------:R-:W-:Y:S01]  /*7090*/  LOP3.LUT P6, RZ, R45, 0x40, RZ, 0xc0, !PT ;  /* 0x000000402dff7812 */ /* 0x000fe200078cc0ff */
[----:B------:R-:W-:Y:S01]  /*70a0*/  VIADD R3, R27, 0x300 ;  /* 0x000003001b037836 */ /* 0x000fe20000000000 */
[----:B------:R-:W-:Y:S01]  /*70b0*/  ISETP.NE.AND P2, PT, R65, RZ, PT ;  /* 0x000000ff4100720c */ /* 0x000fe20003f45270 */
[----:B------:R-:W-:Y:S01]  /*70c0*/  BSSY B0, `(.L_x_120) ;  /* 0x000000d000007945 */ /* 0x000fe20003800000 */
[----:B------:R-:W-:Y:S01]  /*70d0*/  PLOP3.LUT P1, PT, PT, PT, PT, 0x8, 0x80 ;  /* 0x000000000080781c */ /* 0x000fe20003f2e170 */
[----:B------:R-:W-:Y:S01]  /*70e0*/  @P5 VIADD R4, R27, 0x310 ;  /* 0x000003101b045836 */ /* 0x000fe20000000000 */
[----:B------:R-:W-:Y:S02]  /*70f0*/  @P5 PLOP3.LUT P1, PT, P6, PT, PT, 0x80, 0x8 ;  /* 0x000000000008581c */ /* 0x000fe4000372f070 */
[----:B------:R-:W-:Y:S02]  /*7100*/  CS2R R38, SRZ ;  /* 0x0000000000267805 */ /* 0x000fe4000001ff00 */
[----:B------:R-:W-:Y:S02]  /*7110*/  CS2R R36, SRZ ;  /* 0x0000000000247805 */ /* 0x000fe4000001ff00 */
[----:B------:R-:W-:Y:S02]  /*7120*/  CS2R R30, SRZ ;  /* 0x00000000001e7805 */ /* 0x000fe4000001ff00 */
[----:B------:R-:W-:Y:S05]  /*7130*/  CS2R R28, SRZ ;  /* 0x00000000001c7805 */ /* 0x000fea000001ff00 */
[----:B------:R-:W-:Y:S01]  /*7140*/  @P1 VIADD R4, R3, 0xfffffff0 ;  /* 0xfffffff003041836 */ /* 0x000fe20000000000 */
[----:B------:R-:W-:Y:S06]  /*7150*/  @P2 BRA `(.L_x_121) ;  /* 0x00000000000c2947 */ /* 0x000fec0003800000 */
[----:B------:R-:W-:Y:S04]  /*7160*/  SHF.L.U32 R3, R66, 0x1f, RZ ;  /* 0x0000001f42037819 */ /* 0x000fe800000006ff */
[----:B------:R-:W1:Y:S02]  /*7170*/  SYNCS.PHASECHK.TRANS64.TRYWAIT P1, [R0+URZ+0x110], R3 ;  /* 0x00011003000075a7 */ /* 0x000e6400080211ff */
[----:B-1----:R-:W-:Y:S05]  /*7180*/  @!P1 BRA `(.L_x_122) ;  /* 0x0000002400409947 */ /* 0x002fea0003800000 */
.L_x_121:
[----:B------:R-:W-:Y:S05]  /*7190*/  BSYNC B0 ;  /* 0x0000000000007941 */ /* 0x000fea0003800000 */
.L_x_120:
[----:B------:R-:W-:Y:S01]  /*71a0*/  UIADD3 UR4, UPT, UPT, UR47, 0x1, URZ ;  /* 0x000000012f047890 */ /* 0x000fe2000fffe0ff */
[----:B------:R-:W-:Y:S03]  /*71b0*/  ISETP.NE.AND P1, PT, R67, RZ, PT ;  /* 0x000000ff4300720c */ /* 0x000fe60003f25270 */
[----:B------:R-:W-:Y:S04]  /*71c0*/  UISETP.NE.AND UP0, UPT, UR4, 0x3, UPT ;  /* 0x000000030400788c */ /* 0x000fe8000bf05270 */
[----:B------:R-:W-:Y:S02]  /*71d0*/  USEL UR5, URZ, 0x1, UP0 ;  /* 0x00000001ff057887 */ /* 0x000fe40008000000 */
[----:B------:R-:W-:Y:S04]  /*71e0*/  USEL UR4, UR4, URZ, UP0 ;  /* 0x000000ff04047287 */ /* 0x000fe80008000000 */
[----:B------:R2:W1:Y:S01]  /*71f0*/  @P1 LDS.128 R36, [R4] ;  /* 0x0000000004241984 */ /* 0x0004620000000c00 */
[----:B------:R-:W-:Y:S01]  /*7200*/  LOP3.LUT R66, R66, UR5, RZ, 0x3c, !PT ;  /* 0x0000000542427c12 */ /* 0x000fe2000f8e3cff */
[----:B------:R-:W-:Y:S02]  /*7210*/  IMAD.U32 R63, RZ, RZ, UR4 ;  /* 0x00000004ff3f7e24 */ /* 0x000fe4000f8e00ff */
[----:B------:R2:W1:Y:S04]  /*7220*/  @P1 LDS.128 R28, [R27+0x300] ;  /* 0x000300001b1c1984 */ /* 0x0004680000000c00 */
.L_x_119:
[----:B------:R-:W-:Y:S05]  /*7230*/  BSYNC B1 ;  /* 0x0000000000017941 */ /* 0x000fea0003800000 */
.L_x_118:
[----:B-1----:R-:W-:Y:S04]  /*7240*/  SHF.R.U32.HI R0, RZ, 0x15, R25 ;  /* 0x00000015ff007819 */ /* 0x002fe80000011619 */
[----:B------:R-:W-:Y:S01]  /*7250*/  LOP3.LUT P1, RZ, R0, 0x3, R47, 0x48, !PT ;  /* 0x0000000300ff7812 */ /* 0x000fe2000782482f */
[----:B------:R-:W-:Y:S01]  /*7260*/  @!UPT UIADD3 URZ, UPT, UPT, URZ, URZ, URZ ;  /* 0x000000fffffff290 */ /* 0x000fe2000fffe0ff */
[----:B----4-:R-:W-:Y:S11]  /*7270*/  @P0 BRA `(.L_x_123) ;  /* 0x0000000000080947 */ /* 0x010ff60003800000 */
[----:B------:R-:W1:Y:S02]  /*7280*/  SYNCS.PHASECHK.TRANS64.TRYWAIT P0, [R53+URZ+0x170], R2 ;  /* 0x00017002350075a7 */ /* 0x000e6400080011ff */
[----:B-1----:R-:W-:Y:S05]  /*7290*/  @!P0 BRA `(.L_x_124) ;  /* 0x0000002400108947 */ /* 0x002fea0003800000 */
.L_x_123:
[----:B------:R-:W-:Y:S05]  /*72a0*/  @!P1 BRA `(.L_x_125) ;  /* 0x0000000000409947 */ /* 0x000fea0003800000 */
[----:B------:R-:W4:Y:S01]  /*72b0*/  LDCU.64 UR8, c[0x4][0x70] ;  /* 0x01000e00ff0877ac */ /* 0x000f220008000a00 */
[----:B------:R-:W-:Y:S01]  /*72c0*/  MOV R3, 0x0 ;  /* 0x0000000000037802 */ /* 0x000fe20000000f00 */
[----:B------:R-:W-:Y:S02]  /*72d0*/  HFMA2 R12, -RZ, RZ, 0, 5.9604644775390625e-08 ;  /* 0x00000001ff0c7431 */ /* 0x000fe400000001ff */
[----:B------:R-:W-:Y:S02]  /*72e0*/  IMAD.MOV.U32 R8, RZ, RZ, 0x192 ;  /* 0x00000192ff087424 */ /* 0x000fe400078e00ff */
[----:B------:R-:W-:Y:S01]  /*72f0*/  IMAD.MOV.U32 R13, RZ, RZ, RZ ;  /* 0x000000ffff0d7224 */ /* 0x000fe200078e00ff */
[----:B------:R-:W5:Y:S01]  /*7300*/  LDCU.64 UR6, c[0x4][0x78] ;  /* 0x01000f00ff0677ac */ /* 0x000f620008000a00 */
[----:B-1----:R-:W1:Y:S01]  /*7310*/  LDC.64 R2, c[0x4][R3] ;  /* 0x0100000003027b82 */ /* 0x002e620000000a00 */
[----:B------:R-:W3:Y:S01]  /*7320*/  LDCU.64 UR4, c[0x4][0x10] ;  /* 0x01000200ff0477ac */ /* 0x000ee20008000a00 */
[----:B----4-:R-:W-:Y:S01]  /*7330*/  MOV R5, UR9 ;  /* 0x0000000900057c02 */ /* 0x010fe20008000f00 */
[----:B--2---:R-:W-:Y:S01]  /*7340*/  IMAD.U32 R4, RZ, RZ, UR8 ;  /* 0x00000008ff047e24 */ /* 0x004fe2000f8e00ff */
[----:B-----5:R-:W-:Y:S01]  /*7350*/  MOV R7, UR7 ;  /* 0x0000000700077c02 */ /* 0x020fe20008000f00 */
[----:B------:R-:W-:Y:S01]  /*7360*/  IMAD.U32 R6, RZ, RZ, UR6 ;  /* 0x00000006ff067e24 */ /* 0x000fe2000f8e00ff */
[----:B---3--:R-:W-:Y:S01]  /*7370*/  MOV R11, UR5 ;  /* 0x00000005000b7c02 */ /* 0x008fe20008000f00 */
[----:B------:R-:W-:Y:S02]  /*7380*/  IMAD.U32 R10, RZ, RZ, UR4 ;  /* 0x00000004ff0a7e24 */ /* 0x000fe4000f8e00ff */
[----:B------:R-:W-:Y:S07]  /*7390*/  LEPC R20, `(.L_x_125) ;  /* 0x000000001014794e */ /* 0x000fee0000000000 */
[----:B-1----:R-:W-:Y:S05]  /*73a0*/  CALL.ABS.NOINC R2 ;  /* 0x0000000002007343 */ /* 0x002fea0003c00000 */
.L_x_125:
[----:B------:R-:W-:Y:S05]  /*73b0*/  WARPSYNC.ALL ;  /* 0x0000000000007948 */ /* 0x000fea0003800000 */
[----:B------:R-:W-:Y:S01]  /*73c0*/  R2UR UR4, R25 ;  /* 0x00000000190472ca */ /* 0x000fe200000e0000 */
[--C-:B------:R-:W-:Y:S01]  /*73d0*/  HADD2.F32 R3, -RZ, R28.reuse.H0_H0 ;  /* 0x2000001cff037230 */ /* 0x100fe20000004100 */
[----:B------:R-:W-:Y:S01]  /*73e0*/  MOV R61, 0x10 ;  /* 0x00000010003d7802 */ /* 0x000fe20000000f00 */
[--C-:B------:R-:W-:Y:S01]  /*73f0*/  HADD2.F32 R20, -RZ, R29.reuse.H0_H0 ;  /* 0x2000001dff147230 */ /* 0x100fe20000004100 */
[----:B------:R-:W-:Y:S01]  /*7400*/  LOP3.LUT P6, RZ, R45, 0x40, RZ, 0xc0, !PT ;  /* 0x000000402dff7812 */ /* 0x000fe200078cc0ff */
[----:B------:R-:W-:Y:S01]  /*7410*/  HADD2.F32 R21, -RZ, R29.H1_H1 ;  /* 0x3000001dff157230 */ /* 0x000fe20000004100 */
[----:B------:R-:W-:Y:S01]  /*7420*/  ISETP.NE.AND P0, PT, R58, RZ, PT ;  /* 0x000000ff3a00720c */ /* 0x000fe20003f05270 */
[----:B------:R-:W-:Y:S01]  /*7430*/  BSSY.RECONVERGENT B0, `(.L_x_126) ;  /* 0x0000051000007945 */ /* 0x000fe20003800200 */
[----:B------:R-:W-:Y:S05]  /*7440*/  SEL R61, R61, 0xfffffff0, !P6 ;  /* 0xfffffff03d3d7807 */ /* 0x000fea0007000000 */
[----:B--2---:R-:W3:Y:S02]  /*7450*/  LDTM.x16 R4, tmem[UR4] ;  /* 0x00000004000479ee */ /* 0x004ee40008240000 */
[C---:B---3--:R-:W-:Y:S01]  /*7460*/  FMUL R0, R24.reuse, R4 ;  /* 0x0000000418007220 */ /* 0x048fe20000400000 */
[----:B------:R-:W-:Y:S02]  /*7470*/  HADD2.F32 R4, -RZ, R28.H1_H1 ;  /* 0x3000001cff047230 */ /* 0x000fe40000004100 */
[C---:B-1----:R-:W-:Y:S01]  /*7480*/  FMUL R2, R24.reuse, R5 ;  /* 0x0000000518027220 */ /* 0x042fe20000400000 */
[----:B------:R-:W-:Y:S01]  /*7490*/  FMUL R7, R24, R7 ;  /* 0x0000000718077220 */ /* 0x000fe20000400000 */
[----:B------:R-:W-:Y:S01]  /*74a0*/  FFMA R0, R26, R3, R0 ;  /* 0x000000031a007223 */ /* 0x000fe20000000000 */
[----:B------:R-:W-:Y:S01]  /*74b0*/  FMUL R3, R24, R6 ;  /* 0x0000000618037220 */ /* 0x000fe20000400000 */
[----:B------:R-:W-:Y:S01]  /*74c0*/  FFMA R2, R26, R4, R2 ;  /* 0x000000041a027223 */ /* 0x000fe20000000002 */
[C---:B------:R-:W-:Y:S01]  /*74d0*/  FMUL R4, R24.reuse, R8 ;  /* 0x0000000818047220 */ /* 0x040fe20000400000 */
[C---:B------:R-:W-:Y:S01]  /*74e0*/  FMUL R8, R24.reuse, R12 ;  /* 0x0000000c18087220 */ /* 0x040fe20000400000 */
[----:B------:R-:W-:Y:S01]  /*74f0*/  FMUL R12, R24, R16 ;  /* 0x00000010180c7220 */ /* 0x000fe20000400000 */
[--C-:B------:R-:W-:Y:S01]  /*7500*/  HADD2.F32 R16, -RZ, R30.reuse.H0_H0 ;  /* 0x2000001eff107230 */ /* 0x100fe20000004100 */
[----:B------:R-:W-:Y:S01]  /*7510*/  F2FP.F16.F32.PACK_AB R32, R2, R0 ;  /* 0x000000000220723e */ /* 0x000fe200000000ff */
[----:B------:R-:W-:Y:S02]  /*7520*/  HADD2.F32 R0, -RZ, R30.H1_H1 ;  /* 0x3000001eff007230 */ /* 0x000fe40000004100 */
[----:B------:R-:W-:Y:S01]  /*7530*/  FMUL R5, R24, R9 ;  /* 0x0000000918057220 */ /* 0x000fe20000400000 */
[C---:B------:R-:W-:Y:S01]  /*7540*/  FFMA R3, R26.reuse, R20, R3 ;  /* 0x000000141a037223 */ /* 0x040fe20000000003 */
[C---:B------:R-:W-:Y:S01]  /*7550*/  FFMA R7, R26.reuse, R21, R7 ;  /* 0x000000151a077223 */ /* 0x040fe20000000007 */
[--C-:B------:R-:W-:Y:S02]  /*7560*/  HADD2.F32 R2, -RZ, R31.reuse.H0_H0 ;  /* 0x2000001fff027230 */ /* 0x100fe40000004100 */
[----:B------:R-:W-:Y:S01]  /*7570*/  FFMA R4, R26, R16, R4 ;  /* 0x000000101a047223 */ /* 0x000fe20000000004 */
[----:B------:R-:W-:Y:S01]  /*7580*/  FMUL R6, R24, R10 ;  /* 0x0000000a18067220 */ /* 0x000fe20000400000 */
[----:B------:R-:W-:Y:S01]  /*7590*/  FFMA R5, R26, R0, R5 ;  /* 0x000000001a057223 */ /* 0x000fe20000000005 */
[----:B------:R-:W-:Y:S02]  /*75a0*/  HADD2.F32 R16, -RZ, R31.H1_H1 ;  /* 0x3000001fff107230 */ /* 0x000fe40000004100 */
[----:B------:R-:W-:Y:S01]  /*75b0*/  FMUL R11, R24, R11 ;  /* 0x0000000b180b7220 */ /* 0x000fe20000400000 */
[--C-:B------:R-:W-:Y:S02]  /*75c0*/  HADD2.F32 R0, -RZ, R36.reuse.H0_H0 ;  /* 0x20000024ff007230 */ /* 0x100fe40000004100 */
[C---:B------:R-:W-:Y:S01]  /*75d0*/  FFMA R6, R26.reuse, R2, R6 ;  /* 0x000000021a067223 */ /* 0x040fe20000000006 */
[----:B------:R-:W-:Y:S01]  /*75e0*/  F2FP.F16.F32.PACK_AB R33, R7, R3 ;  /* 0x000000030721723e */ /* 0x000fe200000000ff */
[----:B------:R-:W-:Y:S02]  /*75f0*/  HADD2.F32 R2, -RZ, R36.H1_H1 ;  /* 0x30000024ff027230 */ /* 0x000fe40000004100 */
[----:B------:R-:W-:Y:S01]  /*7600*/  FFMA R11, R26, R16, R11 ;  /* 0x000000101a0b7223 */ /* 0x000fe2000000000b */
[----:B------:R-:W-:Y:S01]  /*7610*/  FMUL R9, R24, R13 ;  /* 0x0000000d18097220 */ /* 0x000fe20000400000 */
[--C-:B------:R-:W-:Y:S02]  /*7620*/  HADD2.F32 R3, -RZ, R37.reuse.H0_H0 ;  /* 0x20000025ff037230 */ /* 0x100fe40000004100 */
[----:B------:R-:W-:Y:S01]  /*7630*/  FFMA R8, R26, R0, R8 ;  /* 0x000000001a087223 */ /* 0x000fe20000000008 */
[C---:B------:R-:W-:Y:S01]  /*7640*/  FMUL R10, R24.reuse, R14 ;  /* 0x0000000e180a7220 */ /* 0x040fe20000400000 */
[----:B------:R-:W-:Y:S02]  /*7650*/  HADD2.F32 R0, -RZ, R37.H1_H1 ;  /* 0x30000025ff007230 */ /* 0x000fe40000004100 */
[----:B------:R-:W-:Y:S01]  /*7660*/  FMUL R15, R24, R15 ;  /* 0x0000000f180f7220 */ /* 0x000fe20000400000 */
[C---:B------:R-:W-:Y:S01]  /*7670*/  FFMA R9, R26.reuse, R2, R9 ;  /* 0x000000021a097223 */ /* 0x040fe20000000009 */
[C---:B------:R-:W-:Y:S01]  /*7680*/  FFMA R10, R26.reuse, R3, R10 ;  /* 0x000000031a0a7223 */ /* 0x040fe2000000000a */
[--C-:B------:R-:W-:Y:S01]  /*7690*/  HADD2.F32 R2, -RZ, R38.reuse.H0_H0 ;  /* 0x20000026ff027230 */ /* 0x100fe20000004100 */
[----:B------:R-:W-:Y:S01]  /*76a0*/  F2FP.F16.F32.PACK_AB R34, R5, R4 ;  /* 0x000000040522723e */ /* 0x000fe200000000ff */
[----:B------:R-:W-:Y:S02]  /*76b0*/  HADD2.F32 R3, -RZ, R38.H1_H1 ;  /* 0x30000026ff037230 */ /* 0x000fe40000004100 */
[----:B------:R-:W-:Y:S01]  /*76c0*/  FFMA R15, R26, R0, R15 ;  /* 0x000000001a0f7223 */ /* 0x000fe2000000000f */
[C---:B------:R-:W-:Y:S01]  /*76d0*/  FMUL R13, R24.reuse, R17 ;  /* 0x00000011180d7220 */ /* 0x040fe20000400000 */
[--C-:B------:R-:W-:Y:S02]  /*76e0*/  HADD2.F32 R4, -RZ, R39.reuse.H0_H0 ;  /* 0x20000027ff047230 */ /* 0x100fe40000004100 */
[C---:B------:R-:W-:Y:S01]  /*76f0*/  FMUL R14, R24.reuse, R18 ;  /* 0x00000012180e7220 */ /* 0x040fe20000400000 */
[----:B------:R-:W-:Y:S02]  /*7700*/  HADD2.F32 R0, -RZ, R39.H1_H1 ;  /* 0x30000027ff007230 */ /* 0x000fe40000004100 */
[----:B------:R-:W-:Y:S01]  /*7710*/  FMUL R19, R24, R19 ;  /* 0x0000001318137220 */ /* 0x000fe20000400000 */
[----:B------:R-:W-:Y:S01]  /*7720*/  F2FP.F16.F32.PACK_AB R35, R11, R6 ;  /* 0x000000060b23723e */ /* 0x000fe200000000ff */
[C---:B------:R-:W-:Y:S01]  /*7730*/  FFMA R12, R26.reuse, R2, R12 ;  /* 0x000000021a0c7223 */ /* 0x040fe2000000000c */
[C---:B------:R-:W-:Y:S01]  /*7740*/  FFMA R13, R26.reuse, R3, R13 ;  /* 0x000000031a0d7223 */ /* 0x040fe2000000000d */
[C---:B------:R-:W-:Y:S01]  /*7750*/  FFMA R14, R26.reuse, R4, R14 ;  /* 0x000000041a0e7223 */ /* 0x040fe2000000000e */
[----:B------:R-:W-:Y:S01]  /*7760*/  FFMA R19, R26, R0, R19 ;  /* 0x000000001a137223 */ /* 0x000fe20000000013 */
[----:B------:R1:W-:Y:S01]  /*7770*/  STS.128 [R27+0x300], R32 ;  /* 0x000300201b007388 */ /* 0x0003e20000000c00 */
[----:B------:R-:W-:Y:S02]  /*7780*/  F2FP.F16.F32.PACK_AB R8, R9, R8 ;  /* 0x000000080908723e */ /* 0x000fe400000000ff */
[----:B------:R-:W-:Y:S02]  /*7790*/  F2FP.F16.F32.PACK_AB R9, R15, R10 ;  /* 0x0000000a0f09723e */ /* 0x000fe400000000ff */
[----:B------:R-:W-:Y:S02]  /*77a0*/  F2FP.F16.F32.PACK_AB R10, R13, R12 ;  /* 0x0000000c0d0a723e */ /* 0x000fe400000000ff */
[----:B------:R-:W-:Y:S02]  /*77b0*/  F2FP.F16.F32.PACK_AB R11, R19, R14 ;  /* 0x0000000e130b723e */ /* 0x000fe400000000ff */
[----:B------:R-:W-:Y:S05]  /*77c0*/  IADD3 R0, PT, PT, R27, R61, RZ ;  /* 0x0000003d1b007210 */ /* 0x000fea0007ffe0ff */
[----:B------:R1:W-:Y:S01]  /*77d0*/  STS.128 [R0+0x300], R8 ;  /* 0x0003000800007388 */ /* 0x0003e20000000c00 */
[----:B------:R-:W-:Y:S01]  /*77e0*/  @!PT LDS RZ, [RZ] ;  /* 0x00000000fffff984 */ /* 0x000fe20000000800 */
[----:B------:R-:W-:Y:S01]  /*77f0*/  @!PT LDS RZ, [RZ] ;  /* 0x00000000fffff984 */ /* 0x000fe20000000800 */
[----:B------:R-:W-:Y:S01]  /*7800*/  @!PT LDS RZ, [RZ] ;  /* 0x00000000fffff984 */ /* 0x000fe20000000800 */
[----:B------:R-:W-:Y:S01]  /*7810*/  @!PT LDS RZ, [RZ] ;  /* 0x00000000fffff984 */ /* 0x000fe20000000800 */
[----:B------:R2:W-:Y:S07]  /*7820*/  MEMBAR.ALL.CTA ;  /* 0x0000000000007992 */ /* 0x0005ee0000008000 */
[----:B--2---:R-:W2:Y:S02]  /*7830*/  FENCE.VIEW.ASYNC.S ;  /* 0x00000000000073c6 */ /* 0x004ea40000000000 */
[----:B--2---:R-:W-:Y:S06]  /*7840*/  BAR.SYNC.DEFER_BLOCKING 0x1, 0x80 ;  /* 0x0042000000007b1d */ /* 0x004fec0000010000 */
[----:B------:R-:W-:Y:S05]  /*7850*/  @P0 BRA `(.L_x_127) ;  /* 0x0000000000380947 */ /* 0x000fea0003800000 */
[----:B------:R-:W2:Y:S01]  /*7860*/  LDCU.64 UR6, c[0x0][0x348] ;  /* 0x00006900ff0677ac */ /* 0x000ea20008000a00 */
[----:B------:R-:W-:Y:S01]  /*7870*/  R2UR UR5, R62 ;  /* 0x000000003e0572ca */ /* 0x000fe200000e0000 */
[----:B------:R-:W-:Y:S01]  /*7880*/  UMOV UR51, UR36 ;  /* 0x0000002400337c82 */ /* 0x000fe20008000000 */
[----:B------:R-:W-:Y:S01]  /*7890*/  UIADD3 UR9, UPT, UPT, UR49, 0x20, URZ ;  /* 0x0000002031097890 */ /* 0x000fe2000fffe0ff */
[----:B------:R-:W-:Y:S01]  /*78a0*/  UMOV UR10, UR50 ;  /* 0x00000032000a7c82 */ /* 0x000fe20008000000 */
[----:B------:R-:W-:Y:S09]  /*78b0*/  UMOV UR11, UR36 ;  /* 0x00000024000b7c82 */ /* 0x000ff20008000000 */
[----:B------:R-:W-:Y:S02]  /*78c0*/  UIADD3 UR5, UPT, UPT, UR45, UR5, URZ ;  /* 0x000000052d057290 */ /* 0x000fe4000fffe0ff */
[----:B--2---:R-:W-:Y:S02]  /*78d0*/  UIADD3 UR4, UP0, UPT, UR6, 0x680, URZ ;  /* 0x0000068006047890 */ /* 0x004fe4000ff1e0ff */
[----:B------:R-:W-:Y:S02]  /*78e0*/  UIADD3 UR48, UPT, UPT, UR5, 0x300, URZ ;  /* 0x0000030005307890 */ /* 0x000fe4000fffe0ff */
[----:B------:R-:W-:Y:S02]  /*78f0*/  UIADD3 UR8, UPT, UPT, UR5, 0xb00, URZ ;  /* 0x00000b0005087890 */ /* 0x000fe4000fffe0ff */
[----:B------:R-:W-:Y:S09]  /*7900*/  UIADD3.X UR5, UPT, UPT, URZ, UR7, URZ, UP0, !UPT ;  /* 0x00000007ff057290 */ /* 0x000ff200087fe4ff */
[----:B------:R2:W-:Y:S01]  /*7910*/  UTMASTG.3D [UR48], [UR4] ;  /* 0x00000030040073b5 */ /* 0x0005e20008010000 */
[----:B------:R2:W-:Y:S02]  /*7920*/  UTMASTG.3D [UR8], [UR4] ;  /* 0x00000008040073b5 */ /* 0x0005e40008010000 */
[----:B--2---:R0:W-:Y:S02]  /*7930*/  UTMACMDFLUSH ;  /* 0x00000000000079b7 */ /* 0x0041e40000000000 */
.L_x_127:
[----:B------:R-:W-:Y:S05]  /*7940*/  BSYNC.RECONVERGENT B0 ;  /* 0x0000000000007941 */ /* 0x000fea0003800200 */
.L_x_126:
[----:B------:R-:W-:Y:S01]  /*7950*/  UIADD3 UR46, UPT, UPT, UR47, 0x1, URZ ;  /* 0x000000012f2e7890 */ /* 0x000fe2000fffe0ff */
[----:B------:R-:W-:Y:S03]  /*7960*/  BSSY.RECONVERGENT B0, `(.L_x_128) ;  /* 0x0000005000007945 */ /* 0x000fe60003800200 */
[----:B------:R-:W-:Y:S04]  /*7970*/  UISETP.NE.AND UP0, UPT, UR46, 0x3, UPT ;  /* 0x000000032e00788c */ /* 0x000fe8000bf05270 */
[----:B------:R-:W-:Y:S01]  /*7980*/  USEL UR44, UR46, URZ, UP0 ;  /* 0x000000ff2e2c7287 */ /* 0x000fe20008000000 */
[----:B------:R-:W-:Y:S11]  /*7990*/  @P0 BRA `(.L_x_129) ;  /* 0x0000000000040947 */ /* 0x000ff60003800000 */
[----:B------:R-:W-:Y:S04]  /*79a0*/  DEPBAR.LE SB0, 0x1 ;  /* 0x000080400000791a */ /* 0x000fe80000000000 */
.L_x_129:
[----:B------:R-:W-:Y:S05]  /*79b0*/  BSYNC.RECONVERGENT B0 ;  /* 0x0000000000007941 */ /* 0x000fea0003800200 */
.L_x_128:
[----:B------:R-:W-:Y:S01]  /*79c0*/  BAR.SYNC.DEFER_BLOCKING 0x1, 0x80 ;  /* 0x0042000000007b1d */ /* 0x000fe20000010000 */
[----:B------:R-:W-:Y:S01]  /*79d0*/  ISETP.NE.AND P1, PT, R60, RZ, PT ;  /* 0x000000ff3c00720c */ /* 0x000fe20003f25270 */
[----:B------:R-:W-:Y:S01]  /*79e0*/  UISETP.NE.AND UP0, UPT, UR53, URZ, UPT ;  /* 0x000000ff3500728c */ /* 0x000fe2000bf05270 */
[----:B------:R-:W-:Y:S11]  /*79f0*/  LEA R3, R63, UR45, 0x3 ;  /* 0x0000002d3f037c11 */ /* 0x000ff6000f8e18ff */
[----:B------:R-:W-:Y:S01]  /*7a00*/  @P1 SHF.L.U32 R4, R66, 0x1f, RZ ;  /* 0x0000001f42041819 */ /* 0x000fe200000006ff */
[----:B------:R-:W-:Y:S06]  /*7a10*/  BRA.U !UP0, `(.L_x_130) ;  /* 0x0000000108247547 */ /* 0x000fec000b800000 */
[----:B-1----:R-:W1:Y:S01]  /*7a20*/  S2R R0, SR_CgaCtaId ;  /* 0x0000000000007919 */ /* 0x002e620000008800 */
[----:B------:R-:W-:Y:S01]  /*7a30*/  IMAD.U32 R2, RZ, RZ, UR52 ;  /* 0x00000034ff027e24 */ /* 0x000fe2000f8e00ff */
[----:B------:R-:W-:Y:S04]  /*7a40*/  UIADD3 UR4, UPT, UPT, UR52, 0x1, URZ ;  /* 0x0000000134047890 */ /* 0x000fe8000fffe0ff */
[----:B------:R-:W-:Y:S01]  /*7a50*/  @P1 LEA R2, R2, UR45, 0x3 ;  /* 0x0000002d02021c11 */ /* 0x000fe2000f8e18ff */
[----:B------:R-:W-:Y:S04]  /*7a60*/  UISETP.NE.AND UP0, UPT, UR4, 0x3, UPT ;  /* 0x000000030400788c */ /* 0x000fe8000bf05270 */
[----:B------:R-:W-:Y:S01]  /*7a70*/  @P1 VIADD R2, R2, 0x128 ;  /* 0x0000012802021836 */ /* 0x000fe20000000000 */
[----:B------:R-:W-:Y:S04]  /*7a80*/  USEL UR52, UR4, URZ, UP0 ;  /* 0x000000ff04347287 */ /* 0x000fe80008000000 */
[----:B-1----:R-:W-:Y:S04]  /*7a90*/  @P1 PRMT R0, R0, 0x654, R2 ;  /* 0x0000065400001816 */ /* 0x002fe80000000002 */
[----:B------:R2:W-:Y:S04]  /*7aa0*/  @P1 SYNCS.ARRIVE.TRANS64.RED.A1T0 RZ, [R0+URZ], RZ ;  /* 0x000000ff00ff19a7 */ /* 0x0005e800081004ff */
.L_x_130:
[----:B------:R-:W3:Y:S01]  /*7ab0*/  @P1 SYNCS.PHASECHK.TRANS64.TRYWAIT P0, [R3+URZ+0x110], R4 ;  /* 0x00011004030015a7 */ /* 0x000ee200080011ff */
[----:B------:R-:W-:Y:S01]  /*7ac0*/  BSSY B1, `(.L_x_131) ;  /* 0x0000012000017945 */ /* 0x000fe20003800000 */
[----:B---3--:R-:W-:Y:S03]  /*7ad0*/  @P1 SEL R65, RZ, 0x1, !P0 ;  /* 0x00000001ff411807 */ /* 0x008fe60004000000 */
[----:B------:R-:W-:Y:S05]  /*7ae0*/  @!P1 BRA `(.L_x_132) ;  /* 0x00000000003c9947 */ /* 0x000fea0003800000 */
[----:B------:R-:W-:Y:S01]  /*7af0*/  ISETP.NE.AND P1, PT, R67, RZ, PT ;  /* 0x000000ff4300720c */ /* 0x000fe20003f25270 */
[----:B------:R-:W-:Y:S01]  /*7b00*/  BSSY B0, `(.L_x_133) ;  /* 0x0000009000007945 */ /* 0x000fe20003800000 */
[----:B------:R-:W-:Y:S11]  /*7b10*/  ISETP.NE.AND P0, PT, R65, RZ, PT ;  /* 0x000000ff4100720c */ /* 0x000ff60003f05270 */
[----:B------:R-:W-:Y:S05]  /*7b20*/  @P1 IMAD R63, R63, 0x1000, R64 ;  /* 0x000010003f3f1824 */ /* 0x000fea00078e0240 */
[----:B-12---:R-:W-:Y:S05]  /*7b30*/  @P1 IADD3 R0, PT, PT, R63, UR45, RZ ;  /* 0x0000002d3f001c10 */ /* 0x006fea000fffe0ff */
[----:B------:R-:W-:Y:S01]  /*7b40*/  @P1 IMAD.IADD R0, R61, 0x1, R0 ;  /* 0x000000013d001824 */ /* 0x000fe200078e0200 */
[----:B------:R-:W-:Y:S06]  /*7b50*/  @P0 BRA `(.L_x_134) ;  /* 0x00000000000c0947 */ /* 0x000fec0003800000 */
[----:B------:R-:W-:Y:S04]  /*7b60*/  SHF.L.U32 R66, R66, 0x1f, RZ ;  /* 0x0000001f42427819 */ /* 0x000fe800000006ff */
[----:B------:R-:W1:Y:S02]  /*7b70*/  SYNCS.PHASECHK.TRANS64.TRYWAIT P0, [R3+URZ+0x110], R66 ;  /* 0x00011042030075a7 */ /* 0x000e6400080011ff */
[----:B-1----:R-:W-:Y:S05]  /*7b80*/  @!P0 BRA `(.L_x_135) ;  /* 0x0000001800e88947 */ /* 0x002fea0003800000 */
.L_x_134:
[----:B------:R-:W-:Y:S05]  /*7b90*/  BSYNC B0 ;  /* 0x0000000000007941 */ /* 0x000fea0003800000 */
.L_x_133:
[----:B------:R-:W-:Y:S11]  /*7ba0*/  ISETP.NE.AND P0, PT, R67, RZ, PT ;  /* 0x000000ff4300720c */ /* 0x000ff60003f05270 */
[----:B------:R-:W-:Y:S02]  /*7bb0*/  @!UPT UIADD3 URZ, UPT, UPT, URZ, URZ, URZ ;  /* 0x000000fffffff290 */ /* 0x000fe4000fffe0ff */
[----:B------:R3:W4:Y:S04]  /*7bc0*/  @P0 LDS.128 R28, [R63+UR45+0x300] ;  /* 0x0003002d3f1c0984 */ /* 0x0007280008000c00 */
[----:B------:R3:W2:Y:S02]  /*7bd0*/  @P0 LDS.128 R36, [R0+0x300] ;  /* 0x0003000000240984 */ /* 0x0006a40000000c00 */
.L_x_132:
[----:B------:R-:W-:Y:S05]  /*7be0*/  BSYNC B1 ;  /* 0x0000000000017941 */ /* 0x000fea0003800000 */
.L_x_131:
[----:B-123--:R-:W-:Y:S05]  /*7bf0*/  VIADD R0, R25, 0x10 ;  /* 0x0000001019007836 */ /* 0x00efea0000000000 */
[----:B------:R-:W-:Y:S04]  /*7c00*/  SHF.R.U32.HI R0, RZ, 0x15, R0 ;  /* 0x00000015ff007819 */ /* 0x000fe80000011600 */
[----:B------:R-:W-:Y:S11]  /*7c10*/  LOP3.LUT P0, RZ, R0, 0x3, R47, 0x48, !PT ;  /* 0x0000000300ff7812 */ /* 0x000ff6000780482f */
[----:B------:R-:W-:Y:S02]  /*7c20*/  @!UPT UIADD3 URZ, UPT, UPT, URZ, URZ, URZ ;  /* 0x000000fffffff290 */ /* 0x000fe4000fffe0ff */
[----:B------:R-:W-:Y:S05]  /*7c30*/  @!P0 BRA `(.L_x_136) ;  /* 0x0000000000408947 */ /* 0x000fea0003800000 */
[----:B------:R-:W1:Y:S01]  /*7c40*/  LDCU.64 UR8, c[0x4][0x70] ;  /* 0x01000e00ff0877ac */ /* 0x000e620008000a00 */
[----:B------:R-:W-:Y:S01]  /*7c50*/  MOV R3, 0x0 ;  /* 0x0000000000037802 */ /* 0x000fe20000000f00 */
[----:B------:R-:W-:Y:S02]  /*7c60*/  HFMA2 R12, -RZ, RZ, 0, 5.9604644775390625e-08 ;  /* 0x00000001ff0c7431 */ /* 0x000fe400000001ff */
[----:B------:R-:W-:Y:S02]  /*7c70*/  IMAD.MOV.U32 R8, RZ, RZ, 0x192 ;  /* 0x00000192ff087424 */ /* 0x000fe400078e00ff */
[----:B------:R-:W-:Y:S01]  /*7c80*/  IMAD.MOV.U32 R13, RZ, RZ, RZ ;  /* 0x000000ffff0d7224 */ /* 0x000fe200078e00ff */
[----:B------:R-:W2:Y:S01]  /*7c90*/  LDCU.64 UR6, c[0x4][0x78] ;  /* 0x01000f00ff0677ac */ /* 0x000ea20008000a00 */
[----:B------:R-:W3:Y:S01]  /*7ca0*/  LDC.64 R2, c[0x4][R3] ;  /* 0x0100000003027b82 */ /* 0x000ee20000000a00 */
[----:B------:R-:W5:Y:S01]  /*7cb0*/  LDCU.64 UR4, c[0x4][0x10] ;  /* 0x01000200ff0477ac */ /* 0x000f620008000a00 */
[----:B-1----:R-:W-:Y:S01]  /*7cc0*/  MOV R5, UR9 ;  /* 0x0000000900057c02 */ /* 0x002fe20008000f00 */
[----:B------:R-:W-:Y:S01]  /*7cd0*/  IMAD.U32 R4, RZ, RZ, UR8 ;  /* 0x00000008ff047e24 */ /* 0x000fe2000f8e00ff */
[----:B--2---:R-:W-:Y:S01]  /*7ce0*/  MOV R7, UR7 ;  /* 0x0000000700077c02 */ /* 0x004fe20008000f00 */
[----:B------:R-:W-:Y:S01]  /*7cf0*/  IMAD.U32 R6, RZ, RZ, UR6 ;  /* 0x00000006ff067e24 */ /* 0x000fe2000f8e00ff */
[----:B-----5:R-:W-:Y:S01]  /*7d00*/  MOV R11, UR5 ;  /* 0x00000005000b7c02 */ /* 0x020fe20008000f00 */
[----:B------:R-:W-:Y:S02]  /*7d10*/  IMAD.U32 R10, RZ, RZ, UR4 ;  /* 0x00000004ff0a7e24 */ /* 0x000fe4000f8e00ff */
[----:B------:R-:W-:Y:S07]  /*7d20*/  LEPC R20, `(.L_x_136) ;  /* 0x000000001014794e */ /* 0x000fee0000000000 */
[----:B---34-:R-:W-:Y:S05]  /*7d30*/  CALL.ABS.NOINC R2 ;  /* 0x0000000002007343 */ /* 0x018fea0003c00000 */
.L_x_136:
[----:B------:R-:W-:Y:S01]  /*7d40*/  ISETP.NE.AND P0, PT, R58, RZ, PT ;  /* 0x000000ff3a00720c */ /* 0x000fe20003f05270 */
[----:B------:R-:W-:Y:S05]  /*7d50*/  WARPSYNC.ALL ;  /* 0x0000000000007948 */ /* 0x000fea0003800000 */
[----:B------:R-:W-:Y:S01]  /*7d60*/  R2UR UR4, R25 ;  /* 0x00000000190472ca */ /* 0x000fe200000e0000 */
[--C-:B----4-:R-:W-:Y:S01]  /*7d70*/  HADD2.F32 R0, -RZ, R28.reuse.H0_H0 ;  /* 0x2000001cff007230 */ /* 0x110fe20000004100 */
[----:B------:R-:W-:Y:S01]  /*7d80*/  IADD3 R53, PT, PT, R53, 0x190, RZ ;  /* 0x0000019035357810 */ /* 0x000fe20007ffe0ff */
[----:B------:R-:W-:Y:S01]  /*7d90*/  HADD2.F32 R2, -RZ, R28.H1_H1 ;  /* 0x3000001cff027230 */ /* 0x000fe20000004100 */
[----:B------:R-:W-:Y:S01]  /*7da0*/  BSSY.RECONVERGENT B0, `(.L_x_137) ;  /* 0x0000058000007945 */ /* 0x000fe20003800200 */
[--C-:B------:R-:W-:Y:S01]  /*7db0*/  HADD2.F32 R20, -RZ, R29.reuse.H0_H0 ;  /* 0x2000001dff147230 */ /* 0x100fe20000004100 */
[----:B------:R-:W-:Y:S01]  /*7dc0*/  LOP3.LUT R53, R53, 0xfefffff8, RZ, 0xc0, !PT ;  /* 0xfefffff835357812 */ /* 0x000fe200078ec0ff */
[----:B------:R-:W-:Y:S02]  /*7dd0*/  HADD2.F32 R21, -RZ, R29.H1_H1 ;  /* 0x3000001dff157230 */ /* 0x000fe40000004100 */
[--C-:B------:R-:W-:Y:S02]  /*7de0*/  HADD2.F32 R25, -RZ, R30.reuse.H0_H0 ;  /* 0x2000001eff197230 */ /* 0x100fe40000004100 */
[----:B------:R-:W-:Y:S02]  /*7df0*/  HADD2.F32 R27, -RZ, R30.H1_H1 ;  /* 0x3000001eff1b7230 */ /* 0x000fe40000004100 */
[----:B------:R-:W1:Y:S01]  /*7e00*/  LDTM.x16 R4, tmem[UR4+0x10] ;  /* 0x00001004000479ee */ /* 0x000e620008240000 */
[----:B------:R-:W-:Y:S01]  /*7e10*/  NOP ;  /* 0x0000000000007918 */ /* 0x000fe20000000000 */
[----:B-1----:R1:W-:Y:S01]  /*7e20*/  SYNCS.ARRIVE.TRANS64.RED.A1T0 RZ, [R53+URZ], RZ ;  /* 0x000000ff35ff79a7 */ /* 0x0023e200081004ff */
[--C-:B------:R-:W-:Y:S02]  /*7e30*/  HADD2.F32 R28, -RZ, R31.reuse.H0_H0 ;  /* 0x2000001fff1c7230 */ /* 0x100fe40000004100 */
[----:B------:R-:W-:Y:S02]  /*7e40*/  HADD2.F32 R29, -RZ, R31.H1_H1 ;  /* 0x3000001fff1d7230 */ /* 0x000fe40000004100 */
        /* <DEDUP_REMOVED lines=8> */
[C---:B------:R-:W-:Y:S01]  /*7ed0*/  FMUL R4, R24.reuse, R4 ;  /* 0x0000000418047220 */ /* 0x040fe20000400000 */
[C---:B------:R-:W-:Y:S01]  /*7ee0*/  FMUL R5, R24.reuse, R5 ;  /* 0x0000000518057220 */ /* 0x040fe20000400000 */
[C---:B------:R-:W-:Y:S01]  /*7ef0*/  FMUL R6, R24.reuse, R6 ;  /* 0x0000000618067220 */ /* 0x040fe20000400000 */
[----:B------:R-:W-:Y:S01]  /*7f00*/  FMUL R3, R24, R9 ;  /* 0x0000000918037220 */ /* 0x000fe20000400000 */
[----:B------:R-:W-:Y:S01]  /*7f10*/  FFMA R4, R26, R0, R4 ;  /* 0x000000001a047223 */ /* 0x000fe20000000004 */
[----:B------:R-:W-:Y:S01]  /*7f20*/  FMUL R0, R24, R7 ;  /* 0x0000000718007220 */ /* 0x000fe20000400000 */
[C---:B------:R-:W-:Y:S01]  /*7f30*/  FFMA R5, R26.reuse, R2, R5 ;  /* 0x000000021a057223 */ /* 0x040fe20000000005 */
[----:B------:R-:W-:Y:S01]  /*7f40*/  FFMA R6, R26, R20, R6 ;  /* 0x000000141a067223 */ /* 0x000fe20000000006 */
[----:B------:R-:W-:Y:S01]  /*7f50*/  FMUL R2, R24, R8 ;  /* 0x0000000818027220 */ /* 0x000fe20000400000 */
[----:B------:R-:W-:Y:S01]  /*7f60*/  FFMA R0, R26, R21, R0 ;  /* 0x000000151a007223 */ /* 0x000fe20000000000 */
[C---:B------:R-:W-:Y:S01]  /*7f70*/  FMUL R7, R24.reuse, R10 ;  /* 0x0000000a18077220 */ /* 0x040fe20000400000 */
[----:B------:R-:W-:Y:S01]  /*7f80*/  F2FP.F16.F32.PACK_AB R4, R5, R4 ;  /* 0x000000040504723e */ /* 0x000fe200000000ff */
[----:B------:R-:W-:Y:S01]  /*7f90*/  FMUL R11, R24, R11 ;  /* 0x0000000b180b7220 */ /* 0x000fe20000400000 */
[----:B------:R-:W-:Y:S01]  /*7fa0*/  FFMA R2, R26, R25, R2 ;  /* 0x000000191a027223 */ /* 0x000fe20000000002 */
[----:B------:R-:W-:Y:S01]  /*7fb0*/  F2FP.F16.F32.PACK_AB R5, R0, R6 ;  /* 0x000000060005723e */ /* 0x000fe200000000ff */
[----:B------:R-:W-:Y:S01]  /*7fc0*/  FMUL R8, R24, R12 ;  /* 0x0000000c18087220 */ /* 0x000fe20000400000 */
[----:B------:R-:W-:Y:S01]  /*7fd0*/  MOV R0, UR44 ;  /* 0x0000002c00007c02 */ /* 0x000fe20008000f00 */
[----:B------:R-:W-:Y:S01]  /*7fe0*/  FFMA R3, R26, R27, R3 ;  /* 0x0000001b1a037223 */ /* 0x000fe20000000003 */
[----:B------:R-:W-:Y:S01]  /*7ff0*/  FMUL R9, R24, R13 ;  /* 0x0000000d18097220 */ /* 0x000fe20000400000 */
[----:B------:R-:W-:Y:S01]  /*8000*/  FFMA R7, R26, R28, R7 ;  /* 0x0000001c1a077223 */ /* 0x000fe20000000007 */
[----:B------:R-:W-:Y:S01]  /*8010*/  FMUL R10, R24, R14 ;  /* 0x0000000e180a7220 */ /* 0x000fe20000400000 */
[----:B------:R-:W-:Y:S01]  /*8020*/  FFMA R11, R26, R29, R11 ;  /* 0x0000001d1a0b7223 */ /* 0x000fe2000000000b */
[----:B------:R-:W-:Y:S01]  /*8030*/  FMUL R15, R24, R15 ;  /* 0x0000000f180f7220 */ /* 0x000fe20000400000 */
[----:B------:R-:W-:Y:S01]  /*8040*/  FFMA R8, R26, R30, R8 ;  /* 0x0000001e1a087223 */ /* 0x000fe20000000008 */
[----:B------:R-:W-:Y:S01]  /*8050*/  LEA R0, R0, R44, 0xb ;  /* 0x0000002c00007211 */ /* 0x000fe200078e58ff */
[----:B------:R-:W-:Y:S01]  /*8060*/  FMUL R12, R24, R16 ;  /* 0x00000010180c7220 */ /* 0x000fe20000400000 */
[----:B------:R-:W-:Y:S01]  /*8070*/  FFMA R9, R26, R31, R9 ;  /* 0x0000001f1a097223 */ /* 0x000fe20000000009 */
[----:B------:R-:W-:Y:S01]  /*8080*/  FMUL R13, R24, R17 ;  /* 0x00000011180d7220 */ /* 0x000fe20000400000 */
[----:B------:R-:W-:Y:S01]  /*8090*/  FFMA R10, R26, R32, R10 ;  /* 0x000000201a0a7223 */ /* 0x000fe2000000000a */
[----:B------:R-:W-:Y:S01]  /*80a0*/  FMUL R14, R24, R18 ;  /* 0x00000012180e7220 */ /* 0x000fe20000400000 */
[----:B------:R-:W-:Y:S01]  /*80b0*/  FFMA R15, R26, R33, R15 ;  /* 0x000000211a0f7223 */ /* 0x000fe2000000000f */
[----:B------:R-:W-:Y:S01]  /*80c0*/  FMUL R19, R24, R19 ;  /* 0x0000001318137220 */ /* 0x000fe20000400000 */
[----:B------:R-:W-:Y:S01]  /*80d0*/  F2FP.F16.F32.PACK_AB R6, R3, R2 ;  /* 0x000000020306723e */ /* 0x000fe200000000ff */
[C---:B------:R-:W-:Y:S01]  /*80e0*/  FFMA R12, R26.reuse, R34, R12 ;  /* 0x000000221a0c7223 */ /* 0x040fe2000000000c */
[----:B------:R-:W-:Y:S01]  /*80f0*/  F2FP.F16.F32.PACK_AB R7, R11, R7 ;  /* 0x000000070b07723e */ /* 0x000fe200000000ff */
[----:B------:R-:W-:Y:S01]  /*8100*/  FFMA R13, R26, R35, R13 ;  /* 0x000000231a0d7223 */ /* 0x000fe2000000000d */
[----:B------:R-:W-:Y:S01]  /*8110*/  LEA R0, R0, UR45, 0x1 ;  /* 0x0000002d00007c11 */ /* 0x000fe2000f8e08ff */
[C---:B------:R-:W-:Y:S01]  /*8120*/  FFMA R14, R26.reuse, R36, R14 ;  /* 0x000000241a0e7223 */ /* 0x040fe2000000000e */
[----:B------:R-:W-:Y:S01]  /*8130*/  FFMA R19, R26, R37, R19 ;  /* 0x000000251a137223 */ /* 0x000fe20000000013 */
[----:B------:R-:W-:Y:S02]  /*8140*/  F2FP.F16.F32.PACK_AB R8, R9, R8 ;  /* 0x000000080908723e */ /* 0x000fe400000000ff */
[----:B------:R1:W-:Y:S01]  /*8150*/  STS.128 [R0+0x300], R4 ;  /* 0x0003000400007388 */ /* 0x0003e20000000c00 */
        /* <DEDUP_REMOVED lines=14> */
[----:B------:R-:W-:Y:S02]  /*8240*/  ULEA UR5, UR44, UR45, 0xc ;  /* 0x0000002d2c057291 */ /* 0x000fe4000f8e60ff */
[----:B------:R-:W-:Y:S02]  /*8250*/  UIADD3 UR13, UPT, UPT, UR49, 0x10, URZ ;  /* 0x00000010310d7890 */ /* 0x000fe4000fffe0ff */
[----:B------:R-:W-:Y:S02]  /*8260*/  UIADD3 UR12, UPT, UPT, UR5, 0x300, URZ ;  /* 0x00000300050c7890 */ /* 0x000fe4000fffe0ff */
[----:B------:R-:W-:Y:S01]  /*8270*/  UIADD3 UR8, UPT, UPT, UR5, 0xb00, URZ ;  /* 0x00000b0005087890 */ /* 0x000fe2000fffe0ff */
[----:B------:R-:W-:Y:S01]  /*8280*/  UMOV UR14, UR50 ;  /* 0x00000032000e7c82 */ /* 0x000fe20008000000 */
[----:B------:R-:W-:Y:S01]  /*8290*/  UMOV UR15, UR36 ;  /* 0x00000024000f7c82 */ /* 0x000fe20008000000 */
[----:B------:R-:W-:Y:S01]  /*82a0*/  UIADD3 UR9, UPT, UPT, UR49, 0x30, URZ ;  /* 0x0000003031097890 */ /* 0x000fe2000fffe0ff */
[----:B------:R-:W-:Y:S01]  /*82b0*/  UMOV UR10, UR50 ;  /* 0x00000032000a7c82 */ /* 0x000fe20008000000 */
[----:B------:R-:W-:Y:S01]  /*82c0*/  UMOV UR11, UR36 ;  /* 0x00000024000b7c82 */ /* 0x000fe20008000000 */
[----:B--2---:R-:W-:Y:S04]  /*82d0*/  UIADD3 UR4, UP0, UPT, UR6, 0x680, URZ ;  /* 0x0000068006047890 */ /* 0x004fe8000ff1e0ff */
[----:B------:R-:W-:Y:S09]  /*82e0*/  UIADD3.X UR5, UPT, UPT, URZ, UR7, URZ, UP0, !UPT ;  /* 0x00000007ff057290 */ /* 0x000ff200087fe4ff */
[----:B------:R2:W-:Y:S01]  /*82f0*/  UTMASTG.3D [UR12], [UR4] ;  /* 0x0000000c040073b5 */ /* 0x0005e20008010000 */
[----:B------:R2:W-:Y:S02]  /*8300*/  UTMASTG.3D [UR8], [UR4] ;  /* 0x00000008040073b5 */ /* 0x0005e40008010000 */
[----:B--2---:R0:W-:Y:S02]  /*8310*/  UTMACMDFLUSH ;  /* 0x00000000000079b7 */ /* 0x0041e40000000000 */
.L_x_138:
[----:B------:R-:W-:Y:S05]  /*8320*/  BSYNC.RECONVERGENT B0 ;  /* 0x0000000000007941 */ /* 0x000fea0003800200 */
.L_x_137:
[----:B------:R-:W-:Y:S01]  /*8330*/  UIADD3 UR4, UPT, UPT, UR44, 0x1, URZ ;  /* 0x000000012c047890 */ /* 0x000fe2000fffe0ff */
[----:B------:R-:W-:Y:S03]  /*8340*/  BSSY.RECONVERGENT B0, `(.L_x_139) ;  /* 0x0000008000007945 */ /* 0x000fe60003800200 */
[----:B------:R-:W-:Y:S04]  /*8350*/  UISETP.NE.AND UP0, UPT, UR4, 0x3, UPT ;  /* 0x000000030400788c */ /* 0x000fe8000bf05270 */
[----:B------:R-:W-:Y:S02]  /*8360*/  UISETP.EQ.XOR UP1, UPT, UR46, 0x3, !UP0 ;  /* 0x000000032e00788c */ /* 0x000fe4000c722a70 */
[----:B------:R-:W-:Y:S02]  /*8370*/  USEL UR47, UR4, URZ, UP0 ;  /* 0x000000ff042f7287 */ /* 0x000fe40008000000 */
[----:B------:R-:W-:Y:S04]  /*8380*/  USEL UR5, URZ, 0x1, !UP1 ;  /* 0x00000001ff057887 */ /* 0x000fe8000c800000 */
[----:B------:R-:W-:Y:S01]  /*8390*/  ULOP3.LUT UR54, UR54, UR5, URZ, 0x3c, !UPT ;  /* 0x0000000536367292 */ /* 0x000fe2000f8e3cff */
[----:B------:R-:W-:Y:S11]  /*83a0*/  @P0 BRA `(.L_x_140) ;  /* 0x0000000000040947 */ /* 0x000ff60003800000 */
[----:B------:R-:W-:Y:S04]  /*83b0*/  DEPBAR.LE SB0, 0x1 ;  /* 0x000080400000791a */ /* 0x000fe80000000000 */
.L_x_140:
[----:B------:R-:W-:Y:S05]  /*83c0*/  BSYNC.RECONVERGENT B0 ;  /* 0x0000000000007941 */ /* 0x000fea0003800200 */
.L_x_139:
[----:B------:R-:W-:Y:S01]  /*83d0*/  BAR.SYNC.DEFER_BLOCKING 0x1, 0x80 ;  /* 0x0042000000007b1d */ /* 0x000fe20000010000 */
[----:B------:R-:W-:Y:S01]  /*83e0*/  UISETP.NE.AND UP0, UPT, UR53, -0x2, UPT ;  /* 0xfffffffe3500788c */ /* 0x000fe2000bf05270 */
[----:B------:R-:W-:Y:S08]  /*83f0*/  IADD3 R22, PT, PT, R22, 0x1, RZ ;  /* 0x0000000116167810 */ /* 0x000ff00007ffe0ff */
[----:B------:R-:W-:Y:S05]  /*8400*/  BRA.U !UP0, `(.L_x_141) ;  /* 0x0000000108287547 */ /* 0x000fea000b800000 */
[----:B-1----:R-:W1:Y:S01]  /*8410*/  S2R R0, SR_CgaCtaId ;  /* 0x0000000000007919 */ /* 0x002e620000008800 */
[----:B------:R-:W-:Y:S01]  /*8420*/  ISETP.NE.AND P0, PT, R60, RZ, PT ;  /* 0x000000ff3c00720c */ /* 0x000fe20003f05270 */
[----:B------:R-:W-:Y:S01]  /*8430*/  IMAD.U32 R2, RZ, RZ, UR52 ;  /* 0x00000034ff027e24 */ /* 0x000fe2000f8e00ff */
[----:B------:R-:W-:Y:S04]  /*8440*/  UIADD3 UR4, UPT, UPT, UR52, 0x1, URZ ;  /* 0x0000000134047890 */ /* 0x000fe8000fffe0ff */
[----:B------:R-:W-:Y:S04]  /*8450*/  UISETP.NE.AND UP0, UPT, UR4, 0x3, UPT ;  /* 0x000000030400788c */ /* 0x000fe8000bf05270 */
[----:B------:R-:W-:Y:S03]  /*8460*/  USEL UR52, UR4, URZ, UP0 ;  /* 0x000000ff04347287 */ /* 0x000fe60008000000 */
[----:B------:R-:W-:Y:S05]  /*8470*/  @P0 LEA R2, R2, UR45, 0x3 ;  /* 0x0000002d02020c11 */ /* 0x000fea000f8e18ff */
[----:B------:R-:W-:Y:S05]  /*8480*/  @P0 VIADD R2, R2, 0x128 ;  /* 0x0000012802020836 */ /* 0x000fea0000000000 */
[----:B-1----:R-:W-:Y:S04]  /*8490*/  @P0 PRMT R0, R0, 0x654, R2 ;  /* 0x0000065400000816 */ /* 0x002fe80000000002 */
[----:B------:R2:W-:Y:S03]  /*84a0*/  @P0 SYNCS.ARRIVE.TRANS64.RED.A1T0 RZ, [R0+URZ], RZ ;  /* 0x000000ff00ff09a7 */ /* 0x0005e600081004ff */
.L_x_141:
[----:B------:R-:W-:Y:S01]  /*84b0*/  R2UR UR6, R59 ;  /* 0x000000003b0672ca */ /* 0x000fe200000e0000 */
[----:B------:R-:W-:Y:S01]  /*84c0*/  UIADD3 UR53, UPT, UPT, UR53, 0x2, URZ ;  /* 0x0000000235357890 */ /* 0x000fe2000fffe0ff */
[----:B------:R-:W-:Y:S01]  /*84d0*/  R2UR UR5, R50 ;  /* 0x00000000320572ca */ /* 0x000fe200000e0000 */
[----:B------:R-:W-:Y:S01]  /*84e0*/  UMOV UR36, UR63 ;  /* 0x0000003f00247c82 */ /* 0x000fe20008000000 */
[----:B------:R-:W-:Y:S02]  /*84f0*/  R2UR UR4, R51 ;  /* 0x00000000330472ca */ /* 0x000fe400000e0000 */
[----:B------:R-:W-:Y:S02]  /*8500*/  ISETP.NE.AND P0, PT, R55, 0x2, PT ;  /* 0x000000023700780c */ /* 0x000fe40003f05270 */
[----:B------:R-:W-:Y:S02]  /*8510*/  ISETP.NE.AND P1, PT, R22, 0x4, PT ;  /* 0x000000041600780c */ /* 0x000fe40003f25270 */
[----:B------:R-:W-:Y:S02]  /*8520*/  SEL R2, RZ, 0x1, P0 ;  /* 0x00000001ff027807 */ /* 0x000fe40000000000 */
[----:B-12---:R-:W-:Y:S01]  /*8530*/  SEL R0, RZ, 0x1, P1 ;  /* 0x00000001ff007807 */ /* 0x006fe20000800000 */
[----:B------:R-:W-:Y:S01]  /*8540*/  UISETP.NE.AND UP0, UPT, UR6, URZ, UPT ;  /* 0x000000ff0600728c */ /* 0x000fe2000bf05270 */
[----:B------:R-:W-:Y:S01]  /*8550*/  LOP3.LUT R56, R56, R2, RZ, 0x3c, !PT ;  /* 0x0000000238387212 */ /* 0x000fe200078e3cff */
[----:B------:R-:W-:Y:S01]  /*8560*/  UIADD3 UR33, UPT, UPT, UR37, UR5, URZ ;  /* 0x0000000525217290 */ /* 0x000fe2000fffe0ff */
[----:B------:R-:W-:Y:S01]  /*8570*/  LOP3.LUT R57, R57, R0, RZ, 0x3c, !PT ;  /* 0x0000000039397212 */ /* 0x000fe200078e3cff */
[----:B------:R-:W-:Y:S01]  /*8580*/  UIADD3 UR32, UPT, UPT, UR38, UR4, URZ ;  /* 0x0000000426207290 */ /* 0x000fe2000fffe0ff */
[----:B------:R-:W-:Y:S02]  /*8590*/  SEL R55, R55, RZ, P0 ;  /* 0x000000ff37377207 */ /* 0x000fe40000000000 */
[----:B------:R-:W-:Y:S02]  /*85a0*/  SEL R22, R22, RZ, P1 ;  /* 0x000000ff16167207 */ /* 0x000fe40000800000 */
[----:B------:R-:W-:Y:S07]  /*85b0*/  BRA.U UP0, `(.L_x_142) ;  /* 0xffffffdd004c7547 */ /* 0x000fee000b83ffff */
[----:B------:R-:W-:-:S13]  /*85c0*/  R2UR UR4, R52 ;  /* 0x00000000340472ca */ /* 0x000fda00000e0000 */
[----:B------:R-:W-:-:S09]  /*85d0*/  UISETP.NE.AND UP0, UPT, UR4, URZ, UPT ;  /* 0x000000ff0400728c */ /* 0x000fd2000bf05270 */
[----:B------:R-:W-:Y:S05]  /*85e0*/  BRA.U !UP0, `(.L_x_143) ;  /* 0x0000000108487547 */ /* 0x000fea000b800000 */
[----:B------:R-:W1:Y:S02]  /*85f0*/  LDCU.64 UR4, c[0x0][0x890] ;  /* 0x00011200ff0477ac */ /* 0x000e640008000a00 */
[----:B-1----:R-:W-:-:S04]  /*8600*/  UISETP.NE.U32.AND UP0, UPT, UR4, URZ, UPT ;  /* 0x000000ff0400728c */ /* 0x002fc8000bf05070 */
[----:B------:R-:W-:-:S09]  /*8610*/  UISETP.NE.AND.EX UP0, UPT, UR5, URZ, UPT, UP0 ;  /* 0x000000ff0500728c */ /* 0x000fd2000bf05300 */
[----:B------:R-:W-:Y:S05]  /*8620*/  BRA.U UP0, `(.L_x_144) ;  /* 0x00000001000c7547 */ /* 0x000fea000b800000 */
[----:B------:R-:W-:-:S13]  /*8630*/  FSETP.NEU.AND P0, PT, R26, RZ, PT ;  /* 0x000000ff1a00720b */ /* 0x000fda0003f0d000 */
[----:B------:R-:W-:Y:S05]  /*8640*/  @!P0 EXIT ;  /* 0x000000000000894d */ /* 0x000fea0003800000 */
[----:B------:R-:W-:Y:S05]  /*8650*/  BRA `(.L_x_143) ;  /* 0x00000000002c7947 */ /* 0x000fea0003800000 */
.L_x_144:
[----:B------:R-:W-:Y:S01]  /*8660*/  ISETP.NE.AND P0, PT, R54, RZ, PT ;  /* 0x000000ff3600720c */ /* 0x000fe20003f05270 */
[----:B------:R-:W-:-:S12]  /*8670*/  BSSY.RECONVERGENT B0, `(.L_x_143) ;  /* 0x0000009000007945 */ /* 0x000fd80003800200 */
[----:B------:R-:W-:Y:S05]  /*8680*/  @P0 BRA `(.L_x_145) ;  /* 0x0000000000140947 */ /* 0x000fea0003800000 */
[----:B------:R-:W1:Y:S02]  /*8690*/  LDCU.64 UR4, c[0x0][0x888] ;  /* 0x00011100ff0477ac */ /* 0x000e640008000a00 */
[----:B-1----:R-:W-:-:S04]  /*86a0*/  ISETP.NE.U32.AND P0, PT, RZ, UR4, PT ;  /* 0x00000004ff007c0c */ /* 0x002fc8000bf05070 */
[----:B------:R-:W-:-:S13]  /*86b0*/  ISETP.NE.AND.EX P0, PT, RZ, UR5, PT, P0 ;  /* 0x00000005ff007c0c */ /* 0x000fda000bf05300 */
[----:B------:R-:W-:Y:S05]  /*86c0*/  @!P0 EXIT ;  /* 0x000000000000894d */ /* 0x000fea0003800000 */
[----:B------:R-:W-:Y:S05]  /*86d0*/  BRA `(.L_x_146) ;  /* 0x0000000000087947 */ /* 0x000fea0003800000 */
.L_x_145:
[----:B------:R-:W-:-:S13]  /*86e0*/  FSETP.NEU.AND P0, PT, R26, RZ, PT ;  /* 0x000000ff1a00720b */ /* 0x000fda0003f0d000 */
[----:B------:R-:W-:Y:S05]  /*86f0*/  @!P0 EXIT ;  /* 0x000000000000894d */ /* 0x000fea0003800000 */
.L_x_146:
[----:B------:R-:W-:Y:S05]  /*8700*/  BSYNC.RECONVERGENT B0 ;  /* 0x0000000000007941 */ /* 0x000fea0003800200 */
.L_x_143:
[----:B------:R-:W1:Y:S01]  /*8710*/  S2UR UR5, SR_CgaCtaId ;  /* 0x00000000000579c3 */ /* 0x000e620000008800 */
[----:B------:R-:W-:Y:S01]  /*8720*/  ULEA UR4, UR52, UR45, 0x3 ;  /* 0x0000002d34047291 */ /* 0x000fe2000f8e18ff */
[----:B------:R-:W-:-:S04]  /*8730*/  DEPBAR.LE SB0, 0x0 ;  /* 0x000080000000791a */ /* 0x000fc80000000000 */
[----:B------:R-:W-:-:S04]  /*8740*/  UIADD3 UR4, UPT, UPT, UR4, 0x128, URZ ;  /* 0x0000012804047890 */ /* 0x000fc8000fffe0ff */
[----:B-1----:R-:W-:-:S09]  /*8750*/  UPRMT UR4, UR5, 0x654, UR4 ;  /* 0x0000065405047896 */ /* 0x002fd20008000004 */
[----:B------:R-:W-:Y:S01]  /*8760*/  SYNCS.ARRIVE.TRANS64.RED.A1T0 RZ, [UR4], RZ ;  /* 0x000000ffffff79a7 */ /* 0x000fe20008100404 */
[----:B------:R-:W-:Y:S05]  /*8770*/  EXIT ;  /* 0x000000000000794d */ /* 0x000fea0003800000 */
.L_x_25:
[----:B-1----:R1:W3:Y:S02]  /*8780*/  SYNCS.PHASECHK.TRANS64.TRYWAIT P0, [R0+URZ+0x1c0], R2 ;  /* 0x0001c002000075a7 */ /* 0x0022e400080011ff */
[----:B---3--:R-:W-:Y:S05]  /*8790*/  @!P0 NANOSLEEP.SYNCS 0x989680 ;  /* 0x009896800000895d */ /* 0x008fea0003900000 */
[----:B------:R-:W3:Y:S02]  /*87a0*/  @!P0 SYNCS.PHASECHK.TRANS64 P0, [R0+URZ+0x1c0], R2 ;  /* 0x0001c002000085a7 */ /* 0x000ee400080010ff */
[----:B---3--:R-:W-:Y:S05]  /*87b0*/  @!P0 BRA `(.L_x_25) ;  /* 0xfffffffc00f08947 */ /* 0x008fea000383ffff */
[----:B------:R-:W-:Y:S05]  /*87c0*/  BRA `(.L_x_147) ;  /* 0xffffff9400587947 */ /* 0x000fea000383ffff */
.L_x_28:
[----:B-1----:R-:W-:-:S07]  /*87d0*/  MOV R0, UR33 ;  /* 0x0000002100007c02 */ /* 0x002fce0008000f00 */
.L_x_148:
[----:B-1----:R1:W3:Y:S02]  /*87e0*/  SYNCS.PHASECHK.TRANS64.TRYWAIT P0, [R0+URZ+0x88], R3 ;  /* 0x00008803000075a7 */ /* 0x0022e400080011ff */
[----:B---3--:R-:W-:Y:S05]  /*87f0*/  @!P0 NANOSLEEP.SYNCS 0x989680 ;  /* 0x009896800000895d */ /* 0x008fea0003900000 */
[----:B------:R-:W3:Y:S02]  /*8800*/  @!P0 SYNCS.PHASECHK.TRANS64 P0, [R0+URZ+0x88], R3 ;  /* 0x00008803000085a7 */ /* 0x000ee400080010ff */
[----:B---3--:R-:W-:Y:S05]  /*8810*/  @!P0 BRA `(.L_x_148) ;  /* 0xfffffffc00f08947 */ /* 0x008fea000383ffff */
[----:B------:R-:W-:Y:S05]  /*8820*/  BRA `(.L_x_27) ;  /* 0xffffff9400a87947 */ /* 0x000fea000383ffff */
.L_x_35:
[----:B-1----:R-:W-:-:S07]  /*8830*/  MOV R0, UR9 ;  /* 0x0000000900007c02 */ /* 0x002fce0008000f00 */
.L_x_149:
[----:B-1----:R1:W3:Y:S02]  /*8840*/  SYNCS.PHASECHK.TRANS64.TRYWAIT P0, [R0+URZ+0x88], R3 ;  /* 0x00008803000075a7 */ /* 0x0022e400080011ff */
[----:B---3--:R-:W-:Y:S05]  /*8850*/  @!P0 NANOSLEEP.SYNCS 0x989680 ;  /* 0x009896800000895d */ /* 0x008fea0003900000 */
[----:B------:R-:W3:Y:S02]  /*8860*/  @!P0 SYNCS.PHASECHK.TRANS64 P0, [R0+URZ+0x88], R3 ;  /* 0x00008803000085a7 */ /* 0x000ee400080010ff */
[----:B---3--:R-:W-:Y:S05]  /*8870*/  @!P0 BRA `(.L_x_149) ;  /* 0xfffffffc00f08947 */ /* 0x008fea000383ffff */
[----:B------:R-:W-:Y:S05]  /*8880*/  BRA `(.L_x_34) ;  /* 0xffffff98006c7947 */ /* 0x000fea000383ffff */
.L_x_40:
[----:B-1----:R1:W3:Y:S02]  /*8890*/  SYNCS.PHASECHK.TRANS64.TRYWAIT P0, [R3+URZ+0x150], R0 ;  /* 0x00015000030075a7 */ /* 0x0022e400080011ff */
[----:B---3--:R-:W-:Y:S05]  /*88a0*/  @!P0 NANOSLEEP.SYNCS 0x989680 ;  /* 0x009896800000895d */ /* 0x008fea0003900000 */
[----:B------:R-:W3:Y:S02]  /*88b0*/  @!P0 SYNCS.PHASECHK.TRANS64 P0, [R3+URZ+0x150], R0 ;  /* 0x00015000030085a7 */ /* 0x000ee400080010ff */
[----:B---3--:R-:W-:Y:S05]  /*88c0*/  @!P0 BRA `(.L_x_40) ;  /* 0xfffffffc00f08947 */ /* 0x008fea000383ffff */
[----:B------:R-:W-:Y:S05]  /*88d0*/  BRA `(.L_x_150) ;  /* 0xffffff9c00107947 */ /* 0x000fea000383ffff */
.L_x_44:
[----:B------:R-:W-:-:S07]  /*88e0*/  MOV R0, UR4 ;  /* 0x0000000400007c02 */ /* 0x000fce0008000f00 */
.L_x_151:
[----:B-1----:R1:W3:Y:S02]  /*88f0*/  SYNCS.PHASECHK.TRANS64.TRYWAIT P0, [R0+URZ], R2 ;  /* 0x00000002000075a7 */ /* 0x0022e400080011ff */
[----:B---3--:R-:W-:Y:S05]  /*8900*/  @!P0 NANOSLEEP.SYNCS 0x989680 ;  /* 0x009896800000895d */ /* 0x008fea0003900000 */
[----:B------:R-:W3:Y:S02]  /*8910*/  @!P0 SYNCS.PHASECHK.TRANS64 P0, [R0+URZ], R2 ;  /* 0x00000002000085a7 */ /* 0x000ee400080010ff */
[----:B---3--:R-:W-:Y:S05]  /*8920*/  @!P0 BRA `(.L_x_151) ;  /* 0xfffffffc00f08947 */ /* 0x008fea000383ffff */
[----:B------:R-:W-:Y:S05]  /*8930*/  BRA `(.L_x_152) ;  /* 0xffffffa000bc7947 */ /* 0x000fea000383ffff */
.L_x_45:
[----:B------:R-:W-:-:S07]  /*8940*/  MOV R0, UR5 ;  /* 0x0000000500007c02 */ /* 0x000fce0008000f00 */
.L_x_153:
[----:B-1----:R1:W3:Y:S02]  /*8950*/  SYNCS.PHASECHK.TRANS64.TRYWAIT P0, [R0+URZ], R3 ;  /* 0x00000003000075a7 */ /* 0x0022e400080011ff */
[----:B---3--:R-:W-:Y:S05]  /*8960*/  @!P0 NANOSLEEP.SYNCS 0x989680 ;  /* 0x009896800000895d */ /* 0x008fea0003900000 */
[----:B------:R-:W3:Y:S02]  /*8970*/  @!P0 SYNCS.PHASECHK.TRANS64 P0, [R0+URZ], R3 ;  /* 0x00000003000085a7 */ /* 0x000ee400080010ff */
[----:B---3--:R-:W-:Y:S05]  /*8980*/  @!P0 BRA `(.L_x_153) ;  /* 0xfffffffc00f08947 */ /* 0x008fea000383ffff */
[----:B------:R-:W-:Y:S05]  /*8990*/  BRA `(.L_x_154) ;  /* 0xffffffa000c87947 */ /* 0x000fea000383ffff */
.L_x_46:
[----:B------:R-:W-:-:S07]  /*89a0*/  MOV R0, UR5 ;  /* 0x0000000500007c02 */ /* 0x000fce0008000f00 */
.L_x_155:
[----:B-1----:R1:W3:Y:S02]  /*89b0*/  SYNCS.PHASECHK.TRANS64.TRYWAIT P0, [R0+URZ], R3 ;  /* 0x00000003000075a7 */ /* 0x0022e400080011ff */
[----:B---3--:R-:W-:Y:S05]  /*89c0*/  @!P0 NANOSLEEP.SYNCS 0x989680 ;  /* 0x009896800000895d */ /* 0x008fea0003900000 */
[----:B------:R-:W3:Y:S02]  /*89d0*/  @!P0 SYNCS.PHASECHK.TRANS64 P0, [R0+URZ], R3 ;  /* 0x00000003000085a7 */ /* 0x000ee400080010ff */
[----:B---3--:R-:W-:Y:S05]  /*89e0*/  @!P0 BRA `(.L_x_155) ;  /* 0xfffffffc00f08947 */ /* 0x008fea000383ffff */
[----:B------:R-:W-:Y:S05]  /*89f0*/  BRA `(.L_x_156) ;  /* 0xffffffa000d47947 */ /* 0x000fea000383ffff */
.L_x_47:
[----:B------:R-:W-:-:S07]  /*8a00*/  MOV R0, UR5 ;  /* 0x0000000500007c02 */ /* 0x000fce0008000f00 */
.L_x_157:
[----:B-1----:R1:W3:Y:S02]  /*8a10*/  SYNCS.PHASECHK.TRANS64.TRYWAIT P0, [R0+URZ], R3 ;  /* 0x00000003000075a7 */ /* 0x0022e400080011ff */
[----:B---3--:R-:W-:Y:S05]  /*8a20*/  @!P0 NANOSLEEP.SYNCS 0x989680 ;  /* 0x009896800000895d */ /* 0x008fea0003900000 */
[----:B------:R-:W3:Y:S02]  /*8a30*/  @!P0 SYNCS.PHASECHK.TRANS64 P0, [R0+URZ], R3 ;  /* 0x00000003000085a7 */ /* 0x000ee400080010ff */
[----:B---3--:R-:W-:Y:S05]  /*8a40*/  @!P0 BRA `(.L_x_157) ;  /* 0xfffffffc00f08947 */ /* 0x008fea000383ffff */
[----:B------:R-:W-:Y:S05]  /*8a50*/  BRA `(.L_x_158) ;  /* 0xffffffa000e07947 */ /* 0x000fea000383ffff */
.L_x_48:
[----:B------:R-:W-:-:S07]  /*8a60*/  MOV R0, UR5 ;  /* 0x0000000500007c02 */ /* 0x000fce0008000f00 */
.L_x_159:
[----:B-1----:R1:W3:Y:S02]  /*8a70*/  SYNCS.PHASECHK.TRANS64.TRYWAIT P0, [R0+URZ], R3 ;  /* 0x00000003000075a7 */ /* 0x0022e400080011ff */
[----:B---3--:R-:W-:Y:S05]  /*8a80*/  @!P0 NANOSLEEP.SYNCS 0x989680 ;  /* 0x009896800000895d */ /* 0x008fea0003900000 */
[----:B------:R-:W3:Y:S02]  /*8a90*/  @!P0 SYNCS.PHASECHK.TRANS64 P0, [R0+URZ], R3 ;  /* 0x00000003000085a7 */ /* 0x000ee400080010ff */
[----:B---3--:R-:W-:Y:S05]  /*8aa0*/  @!P0 BRA `(.L_x_159) ;  /* 0xfffffffc00f08947 */ /* 0x008fea000383ffff */
[----:B------:R-:W-:Y:S05]  /*8ab0*/  BRA `(.L_x_160) ;  /* 0xffffffa000ec7947 */ /* 0x000fea000383ffff */
.L_x_49:
[----:B------:R-:W-:-:S07]  /*8ac0*/  MOV R0, UR5 ;  /* 0x0000000500007c02 */ /* 0x000fce0008000f00 */
.L_x_161:
[----:B-1----:R1:W3:Y:S02]  /*8ad0*/  SYNCS.PHASECHK.TRANS64.TRYWAIT P0, [R0+URZ], R3 ;  /* 0x00000003000075a7 */ /* 0x0022e400080011ff */
[----:B---3--:R-:W-:Y:S05]  /*8ae0*/  @!P0 NANOSLEEP.SYNCS 0x989680 ;  /* 0x009896800000895d */ /* 0x008fea0003900000 */
[----:B------:R-:W3:Y:S02]  /*8af0*/  @!P0 SYNCS.PHASECHK.TRANS64 P0, [R0+URZ], R3 ;  /* 0x00000003000085a7 */ /* 0x000ee400080010ff */
[----:B---3--:R-:W-:Y:S05]  /*8b00*/  @!P0 BRA `(.L_x_161) ;  /* 0xfffffffc00f08947 */ /* 0x008fea000383ffff */
[----:B------:R-:W-:Y:S05]  /*8b10*/  BRA `(.L_x_162) ;  /* 0xffffffa000f87947 */ /* 0x000fea000383ffff */
.L_x_50:
[----:B------:R-:W-:-:S07]  /*8b20*/  MOV R0, UR5 ;  /* 0x0000000500007c02 */ /* 0x000fce0008000f00 */
.L_x_163:
[----:B-1----:R1:W3:Y:S02]  /*8b30*/  SYNCS.PHASECHK.TRANS64.TRYWAIT P0, [R0+URZ], R3 ;  /* 0x00000003000075a7 */ /* 0x0022e400080011ff */
[----:B---3--:R-:W-:Y:S05]  /*8b40*/  @!P0 NANOSLEEP.SYNCS 0x989680 ;  /* 0x009896800000895d */ /* 0x008fea0003900000 */
[----:B------:R-:W3:Y:S02]  /*8b50*/  @!P0 SYNCS.PHASECHK.TRANS64 P0, [R0+URZ], R3 ;  /* 0x00000003000085a7 */ /* 0x000ee400080010ff */
[----:B---3--:R-:W-:Y:S05]  /*8b60*/  @!P0 BRA `(.L_x_163) ;  /* 0xfffffffc00f08947 */ /* 0x008fea000383ffff */
[----:B------:R-:W-:Y:S05]  /*8b70*/  BRA `(.L_x_164) ;  /* 0xffffffa400047947 */ /* 0x000fea000383ffff */
.L_x_51:
[----:B------:R-:W-:-:S07]  /*8b80*/  MOV R0, UR5 ;  /* 0x0000000500007c02 */ /* 0x000fce0008000f00 */
.L_x_165:
[----:B-1----:R1:W3:Y:S02]  /*8b90*/  SYNCS.PHASECHK.TRANS64.TRYWAIT P0, [R0+URZ], R3 ;  /* 0x00000003000075a7 */ /* 0x0022e400080011ff */
[----:B---3--:R-:W-:Y:S05]  /*8ba0*/  @!P0 NANOSLEEP.SYNCS 0x989680 ;  /* 0x009896800000895d */ /* 0x008fea0003900000 */
[----:B------:R-:W3:Y:S02]  /*8bb0*/  @!P0 SYNCS.PHASECHK.TRANS64 P0, [R0+URZ], R3 ;  /* 0x00000003000085a7 */ /* 0x000ee400080010ff */
[----:B---3--:R-:W-:Y:S05]  /*8bc0*/  @!P0 BRA `(.L_x_165) ;  /* 0xfffffffc00f08947 */ /* 0x008fea000383ffff */
[----:B------:R-:W-:Y:S05]  /*8bd0*/  BRA `(.L_x_166) ;  /* 0xffffffa400107947 */ /* 0x000fea000383ffff */
.L_x_52:
[----:B------:R-:W-:-:S07]  /*8be0*/  MOV R0, UR5 ;  /* 0x0000000500007c02 */ /* 0x000fce0008000f00 */
.L_x_167:
[----:B-1----:R1:W3:Y:S02]  /*8bf0*/  SYNCS.PHASECHK.TRANS64.TRYWAIT P0, [R0+URZ], R3 ;  /* 0x00000003000075a7 */ /* 0x0022e400080011ff */
[----:B---3--:R-:W-:Y:S05]  /*8c00*/  @!P0 NANOSLEEP.SYNCS 0x989680 ;  /* 0x009896800000895d */ /* 0x008fea0003900000 */
[----:B------:R-:W3:Y:S02]  /*8c10*/  @!P0 SYNCS.PHASECHK.TRANS64 P0, [R0+URZ], R3 ;  /* 0x00000003000085a7 */ /* 0x000ee400080010ff */
[----:B---3--:R-:W-:Y:S05]  /*8c20*/  @!P0 BRA `(.L_x_167) ;  /* 0xfffffffc00f08947 */ /* 0x008fea000383ffff */
[----:B------:R-:W-:Y:S05]  /*8c30*/  BRA `(.L_x_168) ;  /* 0xffffffa4001c7947 */ /* 0x000fea000383ffff */
.L_x_53:
[----:B------:R-:W-:-:S07]  /*8c40*/  MOV R0, UR5 ;  /* 0x0000000500007c02 */ /* 0x000fce0008000f00 */
.L_x_169:
[----:B-1----:R1:W3:Y:S02]  /*8c50*/  SYNCS.PHASECHK.TRANS64.TRYWAIT P0, [R0+URZ], R3 ;  /* 0x00000003000075a7 */ /* 0x0022e400080011ff */
[----:B---3--:R-:W-:Y:S05]  /*8c60*/  @!P0 NANOSLEEP.SYNCS 0x989680 ;  /* 0x009896800000895d */ /* 0x008fea0003900000 */
[----:B------:R-:W3:Y:S02]  /*8c70*/  @!P0 SYNCS.PHASECHK.TRANS64 P0, [R0+URZ], R3 ;  /* 0x00000003000085a7 */ /* 0x000ee400080010ff */
[----:B---3--:R-:W-:Y:S05]  /*8c80*/  @!P0 BRA `(.L_x_169) ;  /* 0xfffffffc00f08947 */ /* 0x008fea000383ffff */
[----:B------:R-:W-:Y:S05]  /*8c90*/  BRA `(.L_x_170) ;  /* 0xffffffa400287947 */ /* 0x000fea000383ffff */
.L_x_54:
[----:B------:R-:W-:-:S07]  /*8ca0*/  MOV R0, UR5 ;  /* 0x0000000500007c02 */ /* 0x000fce0008000f00 */
.L_x_171:
[----:B-1----:R1:W3:Y:S02]  /*8cb0*/  SYNCS.PHASECHK.TRANS64.TRYWAIT P0, [R0+URZ], R3 ;  /* 0x00000003000075a7 */ /* 0x0022e400080011ff */
[----:B---3--:R-:W-:Y:S05]  /*8cc0*/  @!P0 NANOSLEEP.SYNCS 0x989680 ;  /* 0x009896800000895d */ /* 0x008fea0003900000 */
[----:B------:R-:W3:Y:S02]  /*8cd0*/  @!P0 SYNCS.PHASECHK.TRANS64 P0, [R0+URZ], R3 ;  /* 0x00000003000085a7 */ /* 0x000ee400080010ff */
[----:B---3--:R-:W-:Y:S05]  /*8ce0*/  @!P0 BRA `(.L_x_171) ;  /* 0xfffffffc00f08947 */ /* 0x008fea000383ffff */
[----:B------:R-:W-:Y:S05]  /*8cf0*/  BRA `(.L_x_172) ;  /* 0xffffffa400347947 */ /* 0x000fea000383ffff */
.L_x_55:
[----:B------:R-:W-:-:S07]  /*8d00*/  MOV R0, UR5 ;  /* 0x0000000500007c02 */ /* 0x000fce0008000f00 */
.L_x_173:
[----:B-1----:R1:W3:Y:S02]  /*8d10*/  SYNCS.PHASECHK.TRANS64.TRYWAIT P0, [R0+URZ], R3 ;  /* 0x00000003000075a7 */ /* 0x0022e400080011ff */
[----:B---3--:R-:W-:Y:S05]  /*8d20*/  @!P0 NANOSLEEP.SYNCS 0x989680 ;  /* 0x009896800000895d */ /* 0x008fea0003900000 */
[----:B------:R-:W3:Y:S02]  /*8d30*/  @!P0 SYNCS.PHASECHK.TRANS64 P0, [R0+URZ], R3 ;  /* 0x00000003000085a7 */ /* 0x000ee400080010ff */
[----:B---3--:R-:W-:Y:S05]  /*8d40*/  @!P0 BRA `(.L_x_173) ;  /* 0xfffffffc00f08947 */ /* 0x008fea000383ffff */
[----:B------:R-:W-:Y:S05]  /*8d50*/  BRA `(.L_x_174) ;  /* 0xffffffa400407947 */ /* 0x000fea000383ffff */
.L_x_56:
[----:B------:R-:W-:-:S07]  /*8d60*/  MOV R0, UR5 ;  /* 0x0000000500007c02 */ /* 0x000fce0008000f00 */
.L_x_175:
[----:B-1----:R1:W3:Y:S02]  /*8d70*/  SYNCS.PHASECHK.TRANS64.TRYWAIT P0, [R0+URZ], R3 ;  /* 0x00000003000075a7 */ /* 0x0022e400080011ff */
[----:B---3--:R-:W-:Y:S05]  /*8d80*/  @!P0 NANOSLEEP.SYNCS 0x989680 ;  /* 0x009896800000895d */ /* 0x008fea0003900000 */
[----:B------:R-:W3:Y:S02]  /*8d90*/  @!P0 SYNCS.PHASECHK.TRANS64 P0, [R0+URZ], R3 ;  /* 0x00000003000085a7 */ /* 0x000ee400080010ff */
[----:B---3--:R-:W-:Y:S05]  /*8da0*/  @!P0 BRA `(.L_x_175) ;  /* 0xfffffffc00f08947 */ /* 0x008fea000383ffff */
[----:B------:R-:W-:Y:S05]  /*8db0*/  BRA `(.L_x_176) ;  /* 0xffffffa4004c7947 */ /* 0x000fea000383ffff */
.L_x_57:
[----:B------:R-:W-:-:S07]  /*8dc0*/  MOV R0, UR5 ;  /* 0x0000000500007c02 */ /* 0x000fce0008000f00 */
.L_x_177:
[----:B-1----:R1:W3:Y:S02]  /*8dd0*/  SYNCS.PHASECHK.TRANS64.TRYWAIT P0, [R0+URZ], R3 ;  /* 0x00000003000075a7 */ /* 0x0022e400080011ff */
[----:B---3--:R-:W-:Y:S05]  /*8de0*/  @!P0 NANOSLEEP.SYNCS 0x989680 ;  /* 0x009896800000895d */ /* 0x008fea0003900000 */
[----:B------:R-:W3:Y:S02]  /*8df0*/  @!P0 SYNCS.PHASECHK.TRANS64 P0, [R0+URZ], R3 ;  /* 0x00000003000085a7 */ /* 0x000ee400080010ff */
[----:B---3--:R-:W-:Y:S05]  /*8e00*/  @!P0 BRA `(.L_x_177) ;  /* 0xfffffffc00f08947 */ /* 0x008fea000383ffff */
[----:B------:R-:W-:Y:S05]  /*8e10*/  BRA `(.L_x_178) ;  /* 0xffffffa400587947 */ /* 0x000fea000383ffff */
.L_x_58:
[----:B------:R-:W-:-:S07]  /*8e20*/  MOV R0, UR5 ;  /* 0x0000000500007c02 */ /* 0x000fce0008000f00 */
.L_x_179:
[----:B-1----:R1:W3:Y:S02]  /*8e30*/  SYNCS.PHASECHK.TRANS64.TRYWAIT P0, [R0+URZ], R3 ;  /* 0x00000003000075a7 */ /* 0x0022e400080011ff */
[----:B---3--:R-:W-:Y:S05]  /*8e40*/  @!P0 NANOSLEEP.SYNCS 0x989680 ;  /* 0x009896800000895d */ /* 0x008fea0003900000 */
[----:B------:R-:W3:Y:S02]  /*8e50*/  @!P0 SYNCS.PHASECHK.TRANS64 P0, [R0+URZ], R3 ;  /* 0x00000003000085a7 */ /* 0x000ee400080010ff */
[----:B---3--:R-:W-:Y:S05]  /*8e60*/  @!P0 BRA `(.L_x_179) ;  /* 0xfffffffc00f08947 */ /* 0x008fea000383ffff */
[----:B------:R-:W-:Y:S05]  /*8e70*/  BRA `(.L_x_180) ;  /* 0xffffffa400647947 */ /* 0x000fea000383ffff */
.L_x_59:
[----:B------:R-:W-:-:S07]  /*8e80*/  MOV R0, UR5 ;  /* 0x0000000500007c02 */ /* 0x000fce0008000f00 */
.L_x_181:
[----:B-1----:R1:W3:Y:S02]  /*8e90*/  SYNCS.PHASECHK.TRANS64.TRYWAIT P0, [R0+URZ], R3 ;  /* 0x00000003000075a7 */ /* 0x0022e400080011ff */
[----:B---3--:R-:W-:Y:S05]  /*8ea0*/  @!P0 NANOSLEEP.SYNCS 0x989680 ;  /* 0x009896800000895d */ /* 0x008fea0003900000 */
[----:B------:R-:W3:Y:S02]  /*8eb0*/  @!P0 SYNCS.PHASECHK.TRANS64 P0, [R0+URZ], R3 ;  /* 0x00000003000085a7 */ /* 0x000ee400080010ff */
[----:B---3--:R-:W-:Y:S05]  /*8ec0*/  @!P0 BRA `(.L_x_181) ;  /* 0xfffffffc00f08947 */ /* 0x008fea000383ffff */
[----:B------:R-:W-:Y:S05]  /*8ed0*/  BRA `(.L_x_182) ;  /* 0xffffffa400707947 */ /* 0x000fea000383ffff */
.L_x_62:
[----:B--2---:R2:W3:Y:S02]  /*8ee0*/  SYNCS.PHASECHK.TRANS64.TRYWAIT P0, [R0+URZ+0x1b0], R4 ;  /* 0x0001b004000075a7 */ /* 0x0044e400080011ff */
[----:B---3--:R-:W-:Y:S05]  /*8ef0*/  @!P0 NANOSLEEP.SYNCS 0x989680 ;  /* 0x009896800000895d */ /* 0x008fea0003900000 */
[----:B------:R-:W3:Y:S02]  /*8f00*/  @!P0 SYNCS.PHASECHK.TRANS64 P0, [R0+URZ+0x1b0], R4 ;  /* 0x0001b004000085a7 */ /* 0x000ee400080010ff */
[----:B---3--:R-:W-:Y:S05]  /*8f10*/  @!P0 BRA `(.L_x_62) ;  /* 0xfffffffc00f08947 */ /* 0x008fea000383ffff */
[----:B------:R-:W-:Y:S05]  /*8f20*/  BRA `(.L_x_183) ;  /* 0xffffffa400d47947 */ /* 0x000fea000383ffff */
.L_x_63:
[----:B------:R-:W-:-:S07]  /*8f30*/  MOV R0, UR4 ;  /* 0x0000000400007c02 */ /* 0x000fce0008000f00 */
.L_x_184:
[----:B--2---:R2:W3:Y:S02]  /*8f40*/  SYNCS.PHASECHK.TRANS64.TRYWAIT P0, [R0+URZ+0x160], R5 ;  /* 0x00016005000075a7 */ /* 0x0044e400080011ff */
[----:B---3--:R-:W-:Y:S05]  /*8f50*/  @!P0 NANOSLEEP.SYNCS 0x989680 ;  /* 0x009896800000895d */ /* 0x008fea0003900000 */
[----:B------:R-:W3:Y:S02]  /*8f60*/  @!P0 SYNCS.PHASECHK.TRANS64 P0, [R0+URZ+0x160], R5 ;  /* 0x00016005000085a7 */ /* 0x000ee400080010ff */
[----:B---3--:R-:W-:Y:S05]  /*8f70*/  @!P0 BRA `(.L_x_184) ;  /* 0xfffffffc00f08947 */ /* 0x008fea000383ffff */
[----:B------:R-:W-:Y:S05]  /*8f80*/  BRA `(.L_x_185) ;  /* 0xffffffa400e47947 */ /* 0x000fea000383ffff */
.L_x_64:
[----:B--2---:R2:W3:Y:S02]  /*8f90*/  SYNCS.PHASECHK.TRANS64.TRYWAIT P1, [R0+URZ+0x150], R4 ;  /* 0x00015004000075a7 */ /* 0x0044e400080211ff */
[----:B---3--:R-:W-:Y:S05]  /*8fa0*/  @!P1 NANOSLEEP.SYNCS 0x989680 ;  /* 0x009896800000995d */ /* 0x008fea0003900000 */
[----:B------:R-:W3:Y:S02]  /*8fb0*/  @!P1 SYNCS.PHASECHK.TRANS64 P1, [R0+URZ+0x150], R4 ;  /* 0x00015004000095a7 */ /* 0x000ee400080210ff */
[----:B---3--:R-:W-:Y:S05]  /*8fc0*/  @!P1 BRA `(.L_x_64) ;  /* 0xfffffffc00f09947 */ /* 0x008fea000383ffff */
[----:B------:R-:W-:Y:S05]  /*8fd0*/  BRA `(.L_x_186) ;  /* 0xffffffa800147947 */ /* 0x000fea000383ffff */
.L_x_67:
[----:B------:R-:W-:-:S07]  /*8fe0*/  MOV R0, UR4 ;  /* 0x0000000400007c02 */ /* 0x000fce0008000f00 */
.L_x_187:
[----:B--2---:R2:W3:Y:S02]  /*8ff0*/  SYNCS.PHASECHK.TRANS64.TRYWAIT P0, [R0+URZ+0x160], R2 ;  /* 0x00016002000075a7 */ /* 0x0044e400080011ff */
[----:B---3--:R-:W-:Y:S05]  /*9000*/  @!P0 NANOSLEEP.SYNCS 0x989680 ;  /* 0x009896800000895d */ /* 0x008fea0003900000 */
[----:B------:R-:W3:Y:S02]  /*9010*/  @!P0 SYNCS.PHASECHK.TRANS64 P0, [R0+URZ+0x160], R2 ;  /* 0x00016002000085a7 */ /* 0x000ee400080010ff */
[----:B---3--:R-:W-:Y:S05]  /*9020*/  @!P0 BRA `(.L_x_187) ;  /* 0xfffffffc00f08947 */ /* 0x008fea000383ffff */
[----:B------:R-:W-:Y:S05]  /*9030*/  BRA `(.L_x_66) ;  /* 0xffffffa800687947 */ /* 0x000fea000383ffff */
.L_x_76:
[----:B--2---:R-:W-:-:S04]  /*9040*/  MOV R5, UR5 ;  /* 0x0000000500057c02 */ /* 0x004fc80008000f00 */
[----:B------:R2:W3:Y:S03]  /*9050*/  SYNCS.PHASECHK.TRANS64.TRYWAIT P0, [R5+URZ+0x8], R6 ;  /* 0x00000806050075a7 */ /* 0x0004e600080011ff */
[----:B---3--:R-:W-:Y:S05]  /*9060*/  @!P0 NANOSLEEP.SYNCS 0x989680 ;  /* 0x009896800000895d */ /* 0x008fea0003900000 */
[----:B------:R-:W3:Y:S02]  /*9070*/  @!P0 SYNCS.PHASECHK.TRANS64 P0, [R5+URZ+0x8], R6 ;  /* 0x00000806050085a7 */ /* 0x000ee400080010ff */
[----:B---3--:R-:W-:Y:S05]  /*9080*/  @!P0 BRA `(.L_x_76) ;  /* 0xfffffffc00ec8947 */ /* 0x008fea000383ffff */
[----:B------:R-:W-:Y:S05]  /*9090*/  BRA `(.L_x_75) ;  /* 0xffffffac00207947 */ /* 0x000fea000383ffff */
.L_x_78:
[----:B------:R-:W-:Y:S01]  /*90a0*/  BSSY B0, `(.L_x_188) ;  /* 0x0000006000007945 */ /* 0x000fe20003800000 */
[----:B------:R-:W-:-:S07]  /*90b0*/  MOV R15, 0xffffffff ;  /* 0xffffffff000f7802 */ /* 0x000fce0000000f00 */
[----:B-12--5:R-:W-:Y:S05]  /*90c0*/  WARPSYNC.COLLECTIVE R15, `(.L_x_189) ;  /* 0x000000000f0c7348 */ /* 0x026fea0003c00000 */
[----:B------:R-:W-:Y:S02]  /*90d0*/  ELECT P6, UR79, PT ;  /* 0x00000000004f782f */ /* 0x000fe400038c0000 */
[----:B------:R-:W-:Y:S01]  /*90e0*/  MOV R14, UR79 ;  /* 0x0000004f000e7c02 */ /* 0x000fe20008000f00 */
[----:B-12--5:R-:W-:Y:S10]  /*90f0*/  ENDCOLLECTIVE ;  /* 0x000000000000791b */ /* 0x026ff40003800000 */
.L_x_189:
[----:B------:R-:W-:Y:S05]  /*9100*/  BSYNC B0 ;  /* 0x0000000000007941 */ /* 0x000fea0003800000 */
.L_x_188:
[----:B------:R-:W-:Y:S05]  /*9110*/  BRA `(.L_x_190) ;  /* 0xffffffac00507947 */ /* 0x000fea000383ffff */
.L_x_80:
[----:B--2---:R-:W-:-:S04]  /*9120*/  MOV R3, UR5 ;  /* 0x0000000500037c02 */ /* 0x004fc80008000f00 */
[----:B------:R2:W3:Y:S03]  /*9130*/  SYNCS.PHASECHK.TRANS64.TRYWAIT P0, [R3+URZ+0x8], R4 ;  /* 0x00000804030075a7 */ /* 0x0004e600080011ff */
[----:B---3--:R-:W-:Y:S05]  /*9140*/  @!P0 NANOSLEEP.SYNCS 0x989680 ;  /* 0x009896800000895d */ /* 0x008fea0003900000 */
[----:B------:R-:W3:Y:S02]  /*9150*/  @!P0 SYNCS.PHASECHK.TRANS64 P0, [R3+URZ+0x8], R4 ;  /* 0x00000804030085a7 */ /* 0x000ee400080010ff */
[----:B---3--:R-:W-:Y:S05]  /*9160*/  @!P0 BRA `(.L_x_80) ;  /* 0xfffffffc00ec8947 */ /* 0x008fea000383ffff */
[----:B------:R-:W-:Y:S05]  /*9170*/  BRA `(.L_x_79) ;  /* 0xffffffac00547947 */ /* 0x000fea000383ffff */
.L_x_81:
[----:B-1----:R1:W2:Y:S02]  /*9180*/  SYNCS.PHASECHK.TRANS64.TRYWAIT P0, [R0+URZ+0x150], R4 ;  /* 0x00015004000075a7 */ /* 0x0022a400080011ff */
[----:B--2---:R-:W-:Y:S05]  /*9190*/  @!P0 NANOSLEEP.SYNCS 0x989680 ;  /* 0x009896800000895d */ /* 0x004fea0003900000 */
[----:B------:R-:W2:Y:S02]  /*91a0*/  @!P0 SYNCS.PHASECHK.TRANS64 P0, [R0+URZ+0x150], R4 ;  /* 0x00015004000085a7 */ /* 0x000ea400080010ff */
[----:B--2---:R-:W-:Y:S05]  /*91b0*/  @!P0 BRA `(.L_x_81) ;  /* 0xfffffffc00f08947 */ /* 0x004fea000383ffff */
[----:B------:R-:W-:Y:S05]  /*91c0*/  BRA `(.L_x_191) ;  /* 0xffffffb000407947 */ /* 0x000fea000383ffff */
.L_x_83:
[----:B------:R-:W-:-:S07]  /*91d0*/  MOV R0, UR31 ;  /* 0x0000001f00007c02 */ /* 0x000fce0008000f00 */
.L_x_192:
[----:B-1----:R1:W2:Y:S02]  /*91e0*/  SYNCS.PHASECHK.TRANS64.TRYWAIT P0, [R0+URZ+0x190], R4 ;  /* 0x00019004000075a7 */ /* 0x0022a400080011ff */
[----:B--2---:R-:W-:Y:S05]  /*91f0*/  @!P0 NANOSLEEP.SYNCS 0x989680 ;  /* 0x009896800000895d */ /* 0x004fea0003900000 */
[----:B------:R-:W2:Y:S02]  /*9200*/  @!P0 SYNCS.PHASECHK.TRANS64 P0, [R0+URZ+0x190], R4 ;  /* 0x00019004000085a7 */ /* 0x000ea400080010ff */
[----:B--2---:R-:W-:Y:S05]  /*9210*/  @!P0 BRA `(.L_x_192) ;  /* 0xfffffffc00f08947 */ /* 0x004fea000383ffff */
[----:B------:R-:W-:Y:S05]  /*9220*/  BRA `(.L_x_193) ;  /* 0xffffffb0008c7947 */ /* 0x000fea000383ffff */
.L_x_86:
[----:B------:R-:W-:Y:S07]  /*9230*/  MOV R0, UR5 ;  /* 0x0000000500007c02 */ /* 0x000fee0008000f00 */
.L_x_194:
[----:B-1----:R1:W2:Y:S02]  /*9240*/  SYNCS.PHASECHK.TRANS64.TRYWAIT P0, [R0+URZ], R4 ;  /* 0x00000004000075a7 */ /* 0x0022a400080011ff */
[----:B--2---:R-:W-:Y:S05]  /*9250*/  @!P0 NANOSLEEP.SYNCS 0x989680 ;  /* 0x009896800000895d */ /* 0x004fea0003900000 */
[----:B------:R-:W2:Y:S02]  /*9260*/  @!P0 SYNCS.PHASECHK.TRANS64 P0, [R0+URZ], R4 ;  /* 0x00000004000085a7 */ /* 0x000ea400080010ff */
[----:B--2---:R-:W-:Y:S05]  /*9270*/  @!P0 BRA `(.L_x_194) ;  /* 0xfffffffc00f08947 */ /* 0x004fea000383ffff */
[----:B------:R-:W-:Y:S05]  /*9280*/  BRA `(.L_x_85) ;  /* 0xffffffb000a07947 */ /* 0x000fea000383ffff */
.L_x_90:
[----:B-1----:R-:W-:-:S07]  /*9290*/  MOV R0, UR4 ;  /* 0x0000000400007c02 */ /* 0x002fce0008000f00 */
.L_x_195:
[----:B-1----:R1:W2:Y:S02]  /*92a0*/  SYNCS.PHASECHK.TRANS64.TRYWAIT P0, [R0+URZ], R2 ;  /* 0x00000002000075a7 */ /* 0x0022a400080011ff */
[----:B--2---:R-:W-:Y:S05]  /*92b0*/  @!P0 NANOSLEEP.SYNCS 0x989680 ;  /* 0x009896800000895d */ /* 0x004fea0003900000 */
[----:B------:R-:W2:Y:S02]  /*92c0*/  @!P0 SYNCS.PHASECHK.TRANS64 P0, [R0+URZ], R2 ;  /* 0x00000002000085a7 */ /* 0x000ea400080010ff */
[----:B--2---:R-:W-:Y:S05]  /*92d0*/  @!P0 BRA `(.L_x_195) ;  /* 0xfffffffc00f08947 */ /* 0x004fea000383ffff */
[----:B------:R-:W-:Y:S05]  /*92e0*/  BRA `(.L_x_196) ;  /* 0xffffffb400947947 */ /* 0x000fea000383ffff */
.L_x_91:
[----:B------:R-:W-:-:S07]  /*92f0*/  MOV R0, UR5 ;  /* 0x0000000500007c02 */ /* 0x000fce0008000f00 */
.L_x_197:
[----:B-1----:R1:W2:Y:S02]  /*9300*/  SYNCS.PHASECHK.TRANS64.TRYWAIT P0, [R0+URZ], R3 ;  /* 0x00000003000075a7 */ /* 0x0022a400080011ff */
[----:B--2---:R-:W-:Y:S05]  /*9310*/  @!P0 NANOSLEEP.SYNCS 0x989680 ;  /* 0x009896800000895d */ /* 0x004fea0003900000 */
[----:B------:R-:W2:Y:S02]  /*9320*/  @!P0 SYNCS.PHASECHK.TRANS64 P0, [R0+URZ], R3 ;  /* 0x00000003000085a7 */ /* 0x000ea400080010ff */
[----:B--2---:R-:W-:Y:S05]  /*9330*/  @!P0 BRA `(.L_x_197) ;  /* 0xfffffffc00f08947 */ /* 0x004fea000383ffff */
[----:B------:R-:W-:Y:S05]  /*9340*/  BRA `(.L_x_198) ;  /* 0xffffffb400a07947 */ /* 0x000fea000383ffff */
.L_x_92:
[----:B------:R-:W-:-:S07]  /*9350*/  MOV R0, UR5 ;  /* 0x0000000500007c02 */ /* 0x000fce0008000f00 */
.L_x_199:
[----:B-1----:R1:W2:Y:S02]  /*9360*/  SYNCS.PHASECHK.TRANS64.TRYWAIT P0, [R0+URZ], R3 ;  /* 0x00000003000075a7 */ /* 0x0022a400080011ff */
[----:B--2---:R-:W-:Y:S05]  /*9370*/  @!P0 NANOSLEEP.SYNCS 0x989680 ;  /* 0x009896800000895d */ /* 0x004fea0003900000 */
[----:B------:R-:W2:Y:S02]  /*9380*/  @!P0 SYNCS.PHASECHK.TRANS64 P0, [R0+URZ], R3 ;  /* 0x00000003000085a7 */ /* 0x000ea400080010ff */
[----:B--2---:R-:W-:Y:S05]  /*9390*/  @!P0 BRA `(.L_x_199) ;  /* 0xfffffffc00f08947 */ /* 0x004fea000383ffff */
[----:B------:R-:W-:Y:S05]  /*93a0*/  BRA `(.L_x_200) ;  /* 0xffffffb400ac7947 */ /* 0x000fea000383ffff */
.L_x_95:
[----:B------:R-:W-:-:S07]  /*93b0*/  MOV R0, UR26 ;  /* 0x0000001a00007c02 */ /* 0x000fce0008000f00 */
.L_x_201:
[----:B-1----:R1:W2:Y:S02]  /*93c0*/  SYNCS.PHASECHK.TRANS64.TRYWAIT P1, [R0+URZ+0x1d0], R2 ;  /* 0x0001d002000075a7 */ /* 0x0022a400080211ff */
[----:B--2---:R-:W-:Y:S05]  /*93d0*/  @!P1 NANOSLEEP.SYNCS 0x989680 ;  /* 0x009896800000995d */ /* 0x004fea0003900000 */
[----:B------:R-:W2:Y:S02]  /*93e0*/  @!P1 SYNCS.PHASECHK.TRANS64 P1, [R0+URZ+0x1d0], R2 ;  /* 0x0001d002000095a7 */ /* 0x000ea400080210ff */
[----:B--2---:R-:W-:Y:S05]  /*93f0*/  @!P1 BRA `(.L_x_201) ;  /* 0xfffffffc00f09947 */ /* 0x004fea000383ffff */
[----:B------:R-:W-:Y:S05]  /*9400*/  BRA `(.L_x_202) ;  /* 0xffffffb400f87947 */ /* 0x000fea000383ffff */
.L_x_100:
[----:B--2---:R2:W3:Y:S02]  /*9410*/  SYNCS.PHASECHK.TRANS64.TRYWAIT P0, [R8+URZ+0x150], R0 ;  /* 0x00015000080075a7 */ /* 0x0044e400080011ff */
[----:B---3--:R-:W-:Y:S05]  /*9420*/  @!P0 NANOSLEEP.SYNCS 0x989680 ;  /* 0x009896800000895d */ /* 0x008fea0003900000 */
[----:B------:R-:W3:Y:S02]  /*9430*/  @!P0 SYNCS.PHASECHK.TRANS64 P0, [R8+URZ+0x150], R0 ;  /* 0x00015000080085a7 */ /* 0x000ee400080010ff */
[----:B---3--:R-:W-:Y:S05]  /*9440*/  @!P0 BRA `(.L_x_100) ;  /* 0xfffffffc00f08947 */ /* 0x008fea000383ffff */
[----:B------:R-:W-:Y:S05]  /*9450*/  BRA `(.L_x_203) ;  /* 0xffffffbc00247947 */ /* 0x000fea000383ffff */
.L_x_103:
[----:B--2---:R-:W-:Y:S07]  /*9460*/  MOV R0, UR29 ;  /* 0x0000001d00007c02 */ /* 0x004fee0008000f00 */
.L_x_204:
[----:B--2---:R2:W3:Y:S02]  /*9470*/  SYNCS.PHASECHK.TRANS64.TRYWAIT P1, [R0+URZ+0x148], R2 ;  /* 0x00014802000075a7 */ /* 0x0044e400080211ff */
[----:B---3--:R-:W-:Y:S05]  /*9480*/  @!P1 NANOSLEEP.SYNCS 0x989680 ;  /* 0x009896800000995d */ /* 0x008fea0003900000 */
[----:B------:R-:W3:Y:S02]  /*9490*/  @!P1 SYNCS.PHASECHK.TRANS64 P1, [R0+URZ+0x148], R2 ;  /* 0x00014802000095a7 */ /* 0x000ee400080210ff */
[----:B---3--:R-:W-:Y:S05]  /*94a0*/  @!P1 BRA `(.L_x_204) ;  /* 0xfffffffc00f09947 */ /* 0x008fea000383ffff */
[----:B------:R-:W-:Y:S05]  /*94b0*/  BRA `(.L_x_102) ;  /* 0xffffffc0009c7947 */ /* 0x000fea000383ffff */
.L_x_106:
[----:B------:R-:W-:Y:S07]  /*94c0*/  MOV R0, UR4 ;  /* 0x0000000400007c02 */ /* 0x000fee0008000f00 */
.L_x_205:
[----:B--2---:R2:W3:Y:S02]  /*94d0*/  SYNCS.PHASECHK.TRANS64.TRYWAIT P0, [R0+URZ+0x128], R2 ;  /* 0x00012802000075a7 */ /* 0x0044e400080011ff */
[----:B---3--:R-:W-:Y:S05]  /*94e0*/  @!P0 NANOSLEEP.SYNCS 0x989680 ;  /* 0x009896800000895d */ /* 0x008fea0003900000 */
[----:B------:R-:W3:Y:S02]  /*94f0*/  @!P0 SYNCS.PHASECHK.TRANS64 P0, [R0+URZ+0x128], R2 ;  /* 0x00012802000085a7 */ /* 0x000ee400080010ff */
[----:B---3--:R-:W-:Y:S05]  /*9500*/  @!P0 BRA `(.L_x_205) ;  /* 0xfffffffc00f08947 */ /* 0x008fea000383ffff */
[----:B------:R-:W-:Y:S05]  /*9510*/  BRA `(.L_x_206) ;  /* 0xffffffc000f87947 */ /* 0x000fea000383ffff */
.L_x_107:
[----:B------:R-:W-:Y:S07]  /*9520*/  MOV R2, UR5 ;  /* 0x0000000500027c02 */ /* 0x000fee0008000f00 */
.L_x_207:
[----:B--2---:R2:W3:Y:S02]  /*9530*/  SYNCS.PHASECHK.TRANS64.TRYWAIT P0, [R2+URZ+0x128], R0 ;  /* 0x00012800020075a7 */ /* 0x0044e400080011ff */
[----:B---3--:R-:W-:Y:S05]  /*9540*/  @!P0 NANOSLEEP.SYNCS 0x989680 ;  /* 0x009896800000895d */ /* 0x008fea0003900000 */
[----:B------:R-:W3:Y:S02]  /*9550*/  @!P0 SYNCS.PHASECHK.TRANS64 P0, [R2+URZ+0x128], R0 ;  /* 0x00012800020085a7 */ /* 0x000ee400080010ff */
[----:B---3--:R-:W-:Y:S05]  /*9560*/  @!P0 BRA `(.L_x_207) ;  /* 0xfffffffc00f08947 */ /* 0x008fea000383ffff */
[----:B------:R-:W-:Y:S05]  /*9570*/  BRA `(.L_x_208) ;  /* 0xffffffc400807947 */ /* 0x000fea000383ffff */
.L_x_109:
[----:B------:R-:W-:-:S07]  /*9580*/  MOV R0, UR4 ;  /* 0x0000000400007c02 */ /* 0x000fce0008000f00 */
.L_x_209:
[----:B--2---:R2:W4:Y:S02]  /*9590*/  SYNCS.PHASECHK.TRANS64.TRYWAIT P0, [R0+URZ], R2 ;  /* 0x00000002000075a7 */ /* 0x00452400080011ff */
[----:B----4-:R-:W-:Y:S05]  /*95a0*/  @!P0 NANOSLEEP.SYNCS 0x989680 ;  /* 0x009896800000895d */ /* 0x010fea0003900000 */
[----:B------:R-:W4:Y:S02]  /*95b0*/  @!P0 SYNCS.PHASECHK.TRANS64 P0, [R0+URZ], R2 ;  /* 0x00000002000085a7 */ /* 0x000f2400080010ff */
[----:B----4-:R-:W-:Y:S05]  /*95c0*/  @!P0 BRA `(.L_x_209) ;  /* 0xfffffffc00f08947 */ /* 0x010fea000383ffff */
[----:B------:R-:W-:Y:S05]  /*95d0*/  BRA `(.L_x_210) ;  /* 0xffffffc800387947 */ /* 0x000fea000383ffff */
.L_x_110:
[----:B------:R-:W-:-:S07]  /*95e0*/  MOV R0, UR5 ;  /* 0x0000000500007c02 */ /* 0x000fce0008000f00 */
.L_x_211:
[----:B--2---:R2:W4:Y:S02]  /*95f0*/  SYNCS.PHASECHK.TRANS64.TRYWAIT P0, [R0+URZ], R2 ;  /* 0x00000002000075a7 */ /* 0x00452400080011ff */
[----:B----4-:R-:W-:Y:S05]  /*9600*/  @!P0 NANOSLEEP.SYNCS 0x989680 ;  /* 0x009896800000895d */ /* 0x010fea0003900000 */
[----:B------:R-:W4:Y:S02]  /*9610*/  @!P0 SYNCS.PHASECHK.TRANS64 P0, [R0+URZ], R2 ;  /* 0x00000002000085a7 */ /* 0x000f2400080010ff */
[----:B----4-:R-:W-:Y:S05]  /*9620*/  @!P0 BRA `(.L_x_211) ;  /* 0xfffffffc00f08947 */ /* 0x010fea000383ffff */
[----:B------:R-:W-:Y:S05]  /*9630*/  BRA `(.L_x_212) ;  /* 0xffffffc800447947 */ /* 0x000fea000383ffff */
.L_x_112:
[----:B-1----:R1:W2:Y:S02]  /*9640*/  SYNCS.PHASECHK.TRANS64.TRYWAIT P0, [R3+URZ+0x150], R0 ;  /* 0x00015000030075a7 */ /* 0x0022a400080011ff */
[----:B--2---:R-:W-:Y:S05]  /*9650*/  @!P0 NANOSLEEP.SYNCS 0x989680 ;  /* 0x009896800000895d */ /* 0x004fea0003900000 */
[----:B------:R-:W2:Y:S02]  /*9660*/  @!P0 SYNCS.PHASECHK.TRANS64 P0, [R3+URZ+0x150], R0 ;  /* 0x00015000030085a7 */ /* 0x000ea400080010ff */
[----:B--2---:R-:W-:Y:S05]  /*9670*/  @!P0 BRA `(.L_x_112) ;  /* 0xfffffffc00f08947 */ /* 0x004fea000383ffff */
[----:B------:R-:W-:Y:S05]  /*9680*/  BRA `(.L_x_213) ;  /* 0xffffffcc002c7947 */ /* 0x000fea000383ffff */
.L_x_122:
[----:B-1----:R1:W2:Y:S02]  /*9690*/  SYNCS.PHASECHK.TRANS64.TRYWAIT P1, [R0+URZ+0x110], R3 ;  /* 0x00011003000075a7 */ /* 0x0022a400080211ff */
[----:B--2---:R-:W-:Y:S05]  /*96a0*/  @!P1 NANOSLEEP.SYNCS 0x989680 ;  /* 0x009896800000995d */ /* 0x004fea0003900000 */
[----:B------:R-:W2:Y:S02]  /*96b0*/  @!P1 SYNCS.PHASECHK.TRANS64 P1, [R0+URZ+0x110], R3 ;  /* 0x00011003000095a7 */ /* 0x000ea400080210ff */
[----:B--2---:R-:W-:Y:S05]  /*96c0*/  @!P1 BRA `(.L_x_122) ;  /* 0xfffffffc00f09947 */ /* 0x004fea000383ffff */
[----:B------:R-:W-:Y:S05]  /*96d0*/  BRA `(.L_x_121) ;  /* 0xffffffd800ac7947 */ /* 0x000fea000383ffff */
.L_x_124:
[----:B-1----:R1:W4:Y:S02]  /*96e0*/  SYNCS.PHASECHK.TRANS64.TRYWAIT P0, [R53+URZ+0x170], R2 ;  /* 0x00017002350075a7 */ /* 0x00232400080011ff */
[----:B----4-:R-:W-:Y:S05]  /*96f0*/  @!P0 NANOSLEEP.SYNCS 0x989680 ;  /* 0x009896800000895d */ /* 0x010fea0003900000 */
[----:B------:R-:W4:Y:S02]  /*9700*/  @!P0 SYNCS.PHASECHK.TRANS64 P0, [R53+URZ+0x170], R2 ;  /* 0x00017002350085a7 */ /* 0x000f2400080010ff */
[----:B----4-:R-:W-:Y:S05]  /*9710*/  @!P0 BRA `(.L_x_124) ;  /* 0xfffffffc00f08947 */ /* 0x010fea000383ffff */
[----:B------:R-:W-:Y:S05]  /*9720*/  BRA `(.L_x_123) ;  /* 0xffffffd800dc7947 */ /* 0x000fea000383ffff */
.L_x_135:
[----:B-1----:R1:W2:Y:S02]  /*9730*/  SYNCS.PHASECHK.TRANS64.TRYWAIT P0, [R3+URZ+0x110], R66 ;  /* 0x00011042030075a7 */ /* 0x0022a400080011ff */
[----:B--2---:R-:W-:Y:S05]  /*9740*/  @!P0 NANOSLEEP.SYNCS 0x989680 ;  /* 0x009896800000895d */ /* 0x004fea0003900000 */
[----:B------:R-:W2:Y:S02]  /*9750*/  @!P0 SYNCS.PHASECHK.TRANS64 P0, [R3+URZ+0x110], R66 ;  /* 0x00011042030085a7 */ /* 0x000ea400080010ff */
[----:B--2---:R-:W-:Y:S05]  /*9760*/  @!P0 BRA `(.L_x_135) ;  /* 0xfffffffc00f08947 */ /* 0x004fea000383ffff */
[----:B------:R-:W-:Y:S05]  /*9770*/  BRA `(.L_x_134) ;  /* 0xffffffe400047947 */ /* 0x000fea000383ffff */
        .weak           $__internal_0_$__cuda_sm10x_tcgen05_guardrail_trap_col_being_dealloced_not_returned_by_alloc
        .type           $__internal_0_$__cuda_sm10x_tcgen05_guardrail_trap_col_being_dealloced_not_returned_by_alloc,@function
        .size           $__internal_0_$__cuda_sm10x_tcgen05_guardrail_trap_col_being_dealloced_not_returned_by_alloc,($__internal_1_$__cuda_sm10x_tcgen05_guardrail_trap_phase_invalid_during_alloc - $__internal_0_$__cuda_sm10x_tcgen05_guardrail_trap_col_being_dealloced_not_returned_by_alloc)
$__internal_0_$__cuda_sm10x_tcgen05_guardrail_trap_col_being_dealloced_not_returned_by_alloc:
[----:B------:R-:W-:Y:S05]  /*9780*/  BPT.TRAP 0x1 ;  /* 0x000000040000795c */ /* 0x000fea0000300000 */
[----:B------:R-:W-:-:S04]  /*9790*/  HFMA2 R3, -RZ, RZ, 0, 0 ;  /* 0x00000000ff037431 */ /* 0x000fc800000001ff */
[----:B------:R-:W-:Y:S05]  /*97a0*/  RET.REL.NODEC R2 `(_ZN7cutlass13device_kernelINS_4gemm6kernel13GemmUniversalIN4cute5tupleIJiiiiEEENS1_10collective13CollectiveMmaINS1_35MainloopSm100TmaUmmaWarpSpecializedILi17ELi2ELi4ENS5_IJNS4_1CILi8EEENSA_ILi1EEESC_EEEEENS5_IJNSA_ILi128EEENSA_ILi64EEESG_EEENS_6half_tENS5_IJlSC_lEEESI_SJ_NS4_8TiledMMAINS4_8MMA_AtomIJNS4_26SM100_MMA_F16BF16_2x1SM_SSISI_SI_fLi128ELi64ELNS4_4UMMA5MajorE0ELSO_0ELNSN_7ScaleInE0ELSP_0EEEEEENS4_6LayoutINS5_IJSC_SC_SC_EEENS5_IJNSA_ILi0EEESU_SU_EEEEENS5_IJNS4_10UnderscoreESX_SX_EEEEENS4_18SM100_TMA_2SM_LOADENS4_14ComposedLayoutINS4_7SwizzleILi3ELi4ELi3EEENS4_18smem_ptr_flag_bitsILi16EEENSS_INS5_IJSB_SG_EEENS5_IJSG_SC_EEEEEEEvNS4_8identityENS4_28SM100_TMA_2SM_LOAD_MULTICASTES19_vS1A_EENS_8epilogue10collective18CollectiveEpilogueINS1D_23Sm100TmaWarpSpecializedILi3ELi2ELi16ELb1ELb0EEEJNS5_IJSG_SG_SG_EEENS5_IJNSS_ISG_SC_EENSS_INS5_IJNSA_ILi16EEENSA_ILi2EEEEEENS5_IJSC_NSA_ILi32EEEEEEEEEEESI_SJ_SI_SJ_NS1D_6fusion15FusionCallbacksIS1H_NS1R_17LinearCombinationISI_fSI_fLNS_15FloatRoundStyleE2EEES1I_S1Q_JEEENS4_5SM1004TMEM4LOAD26SM100_TMEM_LOAD_32dp32b16xENS4_13SM90_TMA_LOADENS11_INS12_ILi1ELi4ELi3EEES15_NSS_INS5_IJSB_S1K_EEENS5_IJS1K_SC_EEEEEEENS4_39AutoVectorizingCopyWithAssumedAlignmentILi128EEENS4_14SM90_TMA_STOREES26_S28_S28_EEEvvEEEEvNT_6ParamsE) ;  /* 0xffffff6802147950 */ /* 0x000fea0003c3ffff */
        .weak           $__internal_1_$__cuda_sm10x_tcgen05_guardrail_trap_phase_invalid_during_alloc
        .type           $__internal_1_$__cuda_sm10x_tcgen05_guardrail_trap_phase_invalid_during_alloc,@function
        .size           $__internal_1_$__cuda_sm10x_tcgen05_guardrail_trap_phase_invalid_during_alloc,($__internal_2_$__cuda_sm10x_tcgen05_guardrail_trap_unallocated_columns_being_dealloced - $__internal_1_$__cuda_sm10x_tcgen05_guardrail_trap_phase_invalid_during_alloc)
$__internal_1_$__cuda_sm10x_tcgen05_guardrail_trap_phase_invalid_during_alloc:
[----:B------:R-:W-:Y:S05]  /*97b0*/  BPT.TRAP 0x1 ;  /* 0x000000040000795c */ /* 0x000fea0000300000 */
[----:B------:R-:W-:-:S04]  /*97c0*/  MOV R5, 0x0 ;  /* 0x0000000000057802 */ /* 0x000fc80000000f00 */
[----:B------:R-:W-:Y:S05]  /*97d0*/  RET.REL.NODEC R4 `(_ZN7cutlass13device_kernelINS_4gemm6kernel13GemmUniversalIN4cute5tupleIJiiiiEEENS1_10collective13CollectiveMmaINS1_35MainloopSm100TmaUmmaWarpSpecializedILi17ELi2ELi4ENS5_IJNS4_1CILi8EEENSA_ILi1EEESC_EEEEENS5_IJNSA_ILi128EEENSA_ILi64EEESG_EEENS_6half_tENS5_IJlSC_lEEESI_SJ_NS4_8TiledMMAINS4_8MMA_AtomIJNS4_26SM100_MMA_F16BF16_2x1SM_SSISI_SI_fLi128ELi64ELNS4_4UMMA5MajorE0ELSO_0ELNSN_7ScaleInE0ELSP_0EEEEEENS4_6LayoutINS5_IJSC_SC_SC_EEENS5_IJNSA_ILi0EEESU_SU_EEEEENS5_IJNS4_10UnderscoreESX_SX_EEEEENS4_18SM100_TMA_2SM_LOADENS4_14ComposedLayoutINS4_7SwizzleILi3ELi4ELi3EEENS4_18smem_ptr_flag_bitsILi16EEENSS_INS5_IJSB_SG_EEENS5_IJSG_SC_EEEEEEEvNS4_8identityENS4_28SM100_TMA_2SM_LOAD_MULTICASTES19_vS1A_EENS_8epilogue10collective18CollectiveEpilogueINS1D_23Sm100TmaWarpSpecializedILi3ELi2ELi16ELb1ELb0EEEJNS5_IJSG_SG_SG_EEENS5_IJNSS_ISG_SC_EENSS_INS5_IJNSA_ILi16EEENSA_ILi2EEEEEENS5_IJSC_NSA_ILi32EEEEEEEEEEESI_SJ_SI_SJ_NS1D_6fusion15FusionCallbacksIS1H_NS1R_17LinearCombinationISI_fSI_fLNS_15FloatRoundStyleE2EEES1I_S1Q_JEEENS4_5SM1004TMEM4LOAD26SM100_TMEM_LOAD_32dp32b16xENS4_13SM90_TMA_LOADENS11_INS12_ILi1ELi4ELi3EEES15_NSS_INS5_IJSB_S1K_EEENS5_IJS1K_SC_EEEEEEENS4_39AutoVectorizingCopyWithAssumedAlignmentILi128EEENS4_14SM90_TMA_STOREES26_S28_S28_EEEvvEEEEvNT_6ParamsE) ;  /* 0xffffff6804087950 */ /* 0x000fea0003c3ffff */
        .weak           $__internal_2_$__cuda_sm10x_tcgen05_guardrail_trap_unallocated_columns_being_dealloced
        .type           $__internal_2_$__cuda_sm10x_tcgen05_guardrail_trap_unallocated_columns_being_dealloced,@function
        .size           $__internal_2_$__cuda_sm10x_tcgen05_guardrail_trap_unallocated_columns_being_dealloced,(.L_x_215 - $__internal_2_$__cuda_sm10x_tcgen05_guardrail_trap_unallocated_columns_being_dealloced)
$__internal_2_$__cuda_sm10x_tcgen05_guardrail_trap_unallocated_columns_being_dealloced:
[----:B------:R-:W-:Y:S05]  /*97e0*/  BPT.TRAP 0x1 ;  /* 0x000000040000795c */ /* 0x000fea0000300000 */
[----:B------:R-:W-:-:S04]  /*97f0*/  HFMA2 R3, -RZ, RZ, 0, 0 ;  /* 0x00000000ff037431 */ /* 0x000fc800000001ff */
[----:B------:R-:W-:Y:S05]  /*9800*/  RET.REL.NODEC R2 `(_ZN7cutlass13device_kernelINS_4gemm6kernel13GemmUniversalIN4cute5tupleIJiiiiEEENS1_10collective13CollectiveMmaINS1_35MainloopSm100TmaUmmaWarpSpecializedILi17ELi2ELi4ENS5_IJNS4_1CILi8EEENSA_ILi1EEESC_EEEEENS5_IJNSA_ILi128EEENSA_ILi64EEESG_EEENS_6half_tENS5_IJlSC_lEEESI_SJ_NS4_8TiledMMAINS4_8MMA_AtomIJNS4_26SM100_MMA_F16BF16_2x1SM_SSISI_SI_fLi128ELi64ELNS4_4UMMA5MajorE0ELSO_0ELNSN_7ScaleInE0ELSP_0EEEEEENS4_6LayoutINS5_IJSC_SC_SC_EEENS5_IJNSA_ILi0EEESU_SU_EEEEENS5_IJNS4_10UnderscoreESX_SX_EEEEENS4_18SM100_TMA_2SM_LOADENS4_14ComposedLayoutINS4_7SwizzleILi3ELi4ELi3EEENS4_18smem_ptr_flag_bitsILi16EEENSS_INS5_IJSB_SG_EEENS5_IJSG_SC_EEEEEEEvNS4_8identityENS4_28SM100_TMA_2SM_LOAD_MULTICASTES19_vS1A_EENS_8epilogue10collective18CollectiveEpilogueINS1D_23Sm100TmaWarpSpecializedILi3ELi2ELi16ELb1ELb0EEEJNS5_IJSG_SG_SG_EEENS5_IJNSS_ISG_SC_EENSS_INS5_IJNSA_ILi16EEENSA_ILi2EEEEEENS5_IJSC_NSA_ILi32EEEEEEEEEEESI_SJ_SI_SJ_NS1D_6fusion15FusionCallbacksIS1H_NS1R_17LinearCombinationISI_fSI_fLNS_15FloatRoundStyleE2EEES1I_S1Q_JEEENS4_5SM1004TMEM4LOAD26SM100_TMEM_LOAD_32dp32b16xENS4_13SM90_TMA_LOADENS11_INS12_ILi1ELi4ELi3EEES15_NSS_INS5_IJSB_S1K_EEENS5_IJS1K_SC_EEEEEEENS4_39AutoVectorizingCopyWithAssumedAlignmentILi128EEENS4_14SM90_TMA_STOREES26_S28_S28_EEEvvEEEEvNT_6ParamsE) ;  /* 0xffffff6402fc7950 */ /* 0x000fea0003c3ffff */
.L_x_214:
[----:B------:R-:W-:-:S00]  /*9810*/  BRA `(.L_x_214) ;  /* 0xfffffffc00fc7947 */ /* 0x000fc0000383ffff */
[----:B------:R-:W-:-:S00]  /*9820*/  NOP ;  /* 0x0000000000007918 */ /* 0x000fc00000000000 */
        /* <DEDUP_REMOVED lines=13> */
.L_x_215:


//--------------------- .nv.global.init           --------------------------
	.section	.nv.global.init,"aw",@progbits
.nv.global.init:
	.type		$str$27,@object
	.size		$str$27,($str$28 - $str$27)
$str$27:
        /*0000*/ 	.byte	0x28, 0x61, 0x64, 0x64, 0x72, 0x65, 0x73, 0x73, 0x20, 0x26, 0x20, 0x6d, 0x61, 0x73, 0x6b, 0x29
        /*0010*/ 	.byte	0x20, 0x3d, 0x3d, 0x20, 0x30, 0x00
	.type		$str$28,@object
	.size		$str$28,($str$26 - $str$28)
$str$28:
        /*0016*/ 	.byte	0x2f, 0x74, 0x6d, 0x70, 0x2f, 0x63, 0x75, 0x74, 0x6c, 0x61, 0x73, 0x73, 0x5f, 0x73, 0x77, 0x65
        /*0026*/ 	.byte	0x65, 0x70, 0x5f, 0x73, 0x72, 0x63, 0x2f, 0x69, 0x6e, 0x63, 0x6c, 0x75, 0x64, 0x65, 0x2f, 0x63
        /*0036*/ 	.byte	0x75, 0x74, 0x65, 0x2f, 0x70, 0x6f, 0x69, 0x6e, 0x74, 0x65, 0x72, 0x5f, 0x66, 0x6c, 0x61, 0x67
        /*0046*/ 	.byte	0x67, 0x65, 0x64, 0x2e, 0x68, 0x70, 0x70, 0x00
	.type		$str$26,@object
	.size		$str$26,($str$25 - $str$26)
$str$26:
        /*004e*/ 	.byte	0x2f, 0x74, 0x6d, 0x70, 0x2f, 0x63, 0x75, 0x74, 0x6c, 0x61, 0x73, 0x73, 0x5f, 0x73, 0x77, 0x65
        /*005e*/ 	.byte	0x65, 0x70, 0x5f, 0x73, 0x72, 0x63, 0x2f, 0x69, 0x6e, 0x63, 0x6c, 0x75, 0x64, 0x65, 0x2f, 0x63
        /*006e*/ 	.byte	0x75, 0x74, 0x65, 0x2f, 0x61, 0x74, 0x6f, 0x6d, 0x2f, 0x63, 0x6f, 0x70, 0x79, 0x5f, 0x74, 0x72
        /*007e*/ 	.byte	0x61, 0x69, 0x74, 0x73, 0x5f, 0x73, 0x6d, 0x31, 0x30, 0x30, 0x2e, 0x68, 0x70, 0x70, 0x00
	.type		$str$25,@object
	.size		$str$25,(__unnamed_1 - $str$25)
$str$25:
        /*008d*/ 	.byte	0x28, 0x28, 0x75, 0x69, 0x6e, 0x74, 0x33, 0x32, 0x5f, 0x74, 0x28, 0x74, 0x68, 0x72, 0x65, 0x61
        /*009d*/ 	.byte	0x64, 0x49, 0x64, 0x78, 0x2e, 0x78, 0x29, 0x20, 0x2f, 0x20, 0x33, 0x32, 0x29, 0x20, 0x25, 0x20
        /*00ad*/ 	.byte	0x34, 0x29, 0x20, 0x3d, 0x3d, 0x20, 0x28, 0x28, 0x28, 0x74, 0x6d, 0x65, 0x6d, 0x5f, 0x61, 0x64
        /*00bd*/ 	.byte	0x64, 0x72, 0x20, 0x3e, 0x3e, 0x20, 0x31, 0x36, 0x29, 0x20, 0x2f, 0x20, 0x33, 0x32, 0x29, 0x20
        /*00cd*/ 	.byte	0x25, 0x20, 0x34, 0x29, 0x00
	.type		__unnamed_1,@object
	.size		__unnamed_1,(__unnamed_2 - __unnamed_1)
__unnamed_1:
        /*00d2*/ 	.byte	0x61, 0x75, 0x74, 0x6f, 0x20, 0x63, 0x75, 0x74, 0x65, 0x3a, 0x3a, 0x61, 0x73, 0x5f, 0x70, 0x6f
        /* <DEDUP_REMOVED lines=24> */
        /*0262*/ 	.byte	0x34, 0x38, 0x3e, 0x3e, 0x3e, 0x3e, 0x5d, 0x00
	.type		__unnamed_2,@object
	.size		__unnamed_2,(.L_2 - __unnamed_2)
__unnamed_2:
        /* <DEDUP_REMOVED lines=40> */
        /*04ea*/ 	.byte	0x3a, 0x3a, 0x43, 0x3c, 0x30, 0x3e, 0x3e, 0x3e, 0x3e, 0x5d, 0x00
.L_2:


//--------------------- .nv.shared._ZN7cutlass13device_kernelINS_4gemm6kernel13GemmUniversalIN4cute5tupleIJiiiiEEENS1_10collective13CollectiveMmaINS1_35MainloopSm100TmaUmmaWarpSpecializedILi17ELi2ELi4ENS5_IJNS4_1CILi8EEENSA_ILi1EEESC_EEEEENS5_IJNSA_ILi128EEENSA_ILi64EEESG_EEENS_6half_tENS5_IJlSC_lEEESI_SJ_NS4_8TiledMMAINS4_8MMA_AtomIJNS4_26SM100_MMA_F16BF16_2x1SM_SSISI_SI_fLi128ELi64ELNS4_4UMMA5MajorE0ELSO_0ELNSN_7ScaleInE0ELSP_0EEEEEENS4_6LayoutINS5_IJSC_SC_SC_EEENS5_IJNSA_ILi0EEESU_SU_EEEEENS5_IJNS4_10UnderscoreESX_SX_EEEEENS4_18SM100_TMA_2SM_LOADENS4_14ComposedLayoutINS4_7SwizzleILi3ELi4ELi3EEENS4_18smem_ptr_flag_bitsILi16EEENSS_INS5_IJSB_SG_EEENS5_IJSG_SC_EEEEEEEvNS4_8identityENS4_28SM100_TMA_2SM_LOAD_MULTICASTES19_vS1A_EENS_8epilogue10collective18CollectiveEpilogueINS1D_23Sm100TmaWarpSpecializedILi3ELi2ELi16ELb1ELb0EEEJNS5_IJSG_SG_SG_EEENS5_IJNSS_ISG_SC_EENSS_INS5_IJNSA_ILi16EEENSA_ILi2EEEEEENS5_IJSC_NSA_ILi32EEEEEEEEEEESI_SJ_SI_SJ_NS1D_6fusion15FusionCallbacksIS1H_NS1R_17LinearCombinationISI_fSI_fLNS_15FloatRoundStyleE2EEES1I_S1Q_JEEENS4_5SM1004TMEM4LOAD26SM100_TMEM_LOAD_32dp32b16xENS4_13SM90_TMA_LOADENS11_INS12_ILi1ELi4ELi3EEES15_NSS_INS5_IJSB_S1K_EEENS5_IJS1K_SC_EEEEEEENS4_39AutoVectorizingCopyWithAssumedAlignmentILi128EEENS4_14SM90_TMA_STOREES26_S28_S28_EEEvvEEEEvNT_6ParamsE --------------------------
	.section	.nv.shared._ZN7cutlass13device_kernelINS_4gemm6kernel13GemmUniversalIN4cute5tupleIJiiiiEEENS1_10collective13CollectiveMmaINS1_35MainloopSm100TmaUmmaWarpSpecializedILi17ELi2ELi4ENS5_IJNS4_1CILi8EEENSA_ILi1EEESC_EEEEENS5_IJNSA_ILi128EEENSA_ILi64EEESG_EEENS_6half_tENS5_IJlSC_lEEESI_SJ_NS4_8TiledMMAINS4_8MMA_AtomIJNS4_26SM100_MMA_F16BF16_2x1SM_SSISI_SI_fLi128ELi64ELNS4_4UMMA5MajorE0ELSO_0ELNSN_7ScaleInE0ELSP_0EEEEEENS4_6LayoutINS5_IJSC_SC_SC_EEENS5_IJNSA_ILi0EEESU_SU_EEEEENS5_IJNS4_10UnderscoreESX_SX_EEEEENS4_18SM100_TMA_2SM_LOADENS4_14ComposedLayoutINS4_7SwizzleILi3ELi4ELi3EEENS4_18smem_ptr_flag_bitsILi16EEENSS_INS5_IJSB_SG_EEENS5_IJSG_SC_EEEEEEEvNS4_8identityENS4_28SM100_TMA_2SM_LOAD_MULTICASTES19_vS1A_EENS_8epilogue10collective18CollectiveEpilogueINS1D_23Sm100TmaWarpSpecializedILi3ELi2ELi16ELb1ELb0EEEJNS5_IJSG_SG_SG_EEENS5_IJNSS_ISG_SC_EENSS_INS5_IJNSA_ILi16EEENSA_ILi2EEEEEENS5_IJSC_NSA_ILi32EEEEEEEEEEESI_SJ_SI_SJ_NS1D_6fusion15FusionCallbacksIS1H_NS1R_17LinearCombinationISI_fSI_fLNS_15FloatRoundStyleE2EEES1I_S1Q_JEEENS4_5SM1004TMEM4LOAD26SM100_TMEM_LOAD_32dp32b16xENS4_13SM90_TMA_LOADENS11_INS12_ILi1ELi4ELi3EEES15_NSS_INS5_IJSB_S1K_EEENS5_IJS1K_SC_EEEEEEENS4_39AutoVectorizingCopyWithAssumedAlignmentILi128EEENS4_14SM90_TMA_STOREES26_S28_S28_EEEvvEEEEvNT_6ParamsE,"aw",@nobits
	.sectionflags	@""
	.align	16
	.zero		1024


//--------------------- .nv.shared.reserved.0     --------------------------
	.section	.nv.shared.reserved.0,"aw",@nobits
	.weak		__nv_reservedSMEM_offset_0_alias
	.size		__nv_reservedSMEM_offset_0_alias, 0, 64
	.other		__nv_reservedSMEM_offset_0_alias,@"STO_CUDA_RESERVED_SHARED STV_DEFAULT"
__nv_reservedSMEM_offset_0_alias:
	.zero		0
.nv.shared.reserved.0:
	.zero		64
	.weak		__nv_reservedSMEM_tcgen05_partition
	.type		__nv_reservedSMEM_tcgen05_partition,@object
	.size		__nv_reservedSMEM_tcgen05_partition,(.L_0 - __nv_reservedSMEM_tcgen05_partition)
__nv_reservedSMEM_tcgen05_partition:
	.zero		32
.L_0:


//--------------------- .nv.global                --------------------------
	.section	.nv.global,"aw",@nobits
.nv.global:
	.type		_ZN40_INTERNAL_27233b5f_4_k_cu_ae05aca6_238514cute1_E,@object
	.size		_ZN40_INTERNAL_27233b5f_4_k_cu_ae05aca6_238514cute1_E,(_ZN40_INTERNAL_27233b5f_4_k_cu_ae05aca6_238514cuda3std3__45__cpo6cbeginE - _ZN40_INTERNAL_27233b5f_4_k_cu_ae05aca6_238514cute1_E)
_ZN40_INTERNAL_27233b5f_4_k_cu_ae05aca6_238514cute1_E:
	.zero		1
	.type		_ZN40_INTERNAL_27233b5f_4_k_cu_ae05aca6_238514cuda3std3__45__cpo6cbeginE,@object
	.size		_ZN40_INTERNAL_27233b5f_4_k_cu_ae05aca6_238514cuda3std3__45__cpo6cbeginE,(_ZN40_INTERNAL_27233b5f_4_k_cu_ae05aca6_238514cuda3std3__48in_placeE - _ZN40_INTERNAL_27233b5f_4_k_cu_ae05aca6_238514cuda3std3__45__cpo6cbeginE)
_ZN40_INTERNAL_27233b5f_4_k_cu_ae05aca6_238514cuda3std3__45__cpo6cbeginE:
	.zero		1
	.type		_ZN40_INTERNAL_27233b5f_4_k_cu_ae05aca6_238514cuda3std3__48in_placeE,@object
	.size		_ZN40_INTERNAL_27233b5f_4_k_cu_ae05aca6_238514cuda3std3__48in_placeE,(_ZN40_INTERNAL_27233b5f_4_k_cu_ae05aca6_238514cuda3std6ranges3__45__cpo9iter_moveE - _ZN40_INTERNAL_27233b5f_4_k_cu_ae05aca6_238514cuda3std3__48in_placeE)
_ZN40_INTERNAL_27233b5f_4_k_cu_ae05aca6_238514cuda3std3__48in_placeE:
	.zero		1
	.type		_ZN40_INTERNAL_27233b5f_4_k_cu_ae05aca6_238514cuda3std6ranges3__45__cpo9iter_moveE,@object
	.size		_ZN40_INTERNAL_27233b5f_4_k_cu_ae05aca6_238514cuda3std6ranges3__45__cpo9iter_moveE,(_ZN40_INTERNAL_27233b5f_4_k_cu_ae05aca6_238514cuda3std3__45__cpo5beginE - _ZN40_INTERNAL_27233b5f_4_k_cu_ae05aca6_238514cuda3std6ranges3__45__cpo9iter_moveE)
_ZN40_INTERNAL_27233b5f_4_k_cu_ae05aca6_238514cuda3std6ranges3__45__cpo9iter_moveE:
	.zero		1
	.type		_ZN40_INTERNAL_27233b5f_4_k_cu_ae05aca6_238514cuda3std3__45__cpo5beginE,@object
	.size		_ZN40_INTERNAL_27233b5f_4_k_cu_ae05aca6_238514cuda3std3__45__cpo5beginE,(_ZN40_INTERNAL_27233b5f_4_k_cu_ae05aca6_238514cuda3std3__442_GLOBAL__N__27233b5f_4_k_cu_ae05aca6_238516ignoreE - _ZN40_INTERNAL_27233b5f_4_k_cu_ae05aca6_238514cuda3std3__45__cpo5beginE)
_ZN40_INTERNAL_27233b5f_4_k_cu_ae05aca6_238514cuda3std3__45__cpo5beginE:
	.zero		1
	.type		_ZN40_INTERNAL_27233b5f_4_k_cu_ae05aca6_238514cuda3std3__442_GLOBAL__N__27233b5f_4_k_cu_ae05aca6_238516ignoreE,@object
	.size		_ZN40_INTERNAL_27233b5f_4_k_cu_ae05aca6_238514cuda3std3__442_GLOBAL__N__27233b5f_4_k_cu_ae05aca6_238516ignoreE,(_ZN40_INTERNAL_27233b5f_4_k_cu_ae05aca6_238514cute7productE - _ZN40_INTERNAL_27233b5f_4_k_cu_ae05aca6_238514cuda3std3__442_GLOBAL__N__27233b5f_4_k_cu_ae05aca6_238516ignoreE)
_ZN40_INTERNAL_27233b5f_4_k_cu_ae05aca6_238514cuda3std3__442_GLOBAL__N__27233b5f_4_k_cu_ae05aca6_238516ignoreE:
	.zero		1
	.type		_ZN40_INTERNAL_27233b5f_4_k_cu_ae05aca6_238514cute7productE,@object
	.size		_ZN40_INTERNAL_27233b5f_4_k_cu_ae05aca6_238514cute7productE,(_ZN40_INTERNAL_27233b5f_4_k_cu_ae05aca6_238514cuda3std3__45__cpo3endE - _ZN40_INTERNAL_27233b5f_4_k_cu_ae05aca6_238514cute7productE)
_ZN40_INTERNAL_27233b5f_4_k_cu_ae05aca6_238514cute7productE:
	.zero		1
	.type		_ZN40_INTERNAL_27233b5f_4_k_cu_ae05aca6_238514cuda3std3__45__cpo3endE,@object
	.size		_ZN40_INTERNAL_27233b5f_4_k_cu_ae05aca6_238514cuda3std3__45__cpo3endE,(_ZN40_INTERNAL_27233b5f_4_k_cu_ae05aca6_238514cuda3std3__419piecewise_constructE - _ZN40_INTERNAL_27233b5f_4_k_cu_ae05aca6_238514cuda3std3__45__cpo3endE)
_ZN40_INTERNAL_27233b5f_4_k_cu_ae05aca6_238514cuda3std3__45__cpo3endE:
	.zero		1
	.type		_ZN40_INTERNAL_27233b5f_4_k_cu_ae05aca6_238514cuda3std3__419piecewise_constructE,@object
	.size		_ZN40_INTERNAL_27233b5f_4_k_cu_ae05aca6_238514cuda3std3__419piecewise_constructE,(_ZN40_INTERNAL_27233b5f_4_k_cu_ae05aca6_238514cuda3std3__45__cpo4cendE - _ZN40_INTERNAL_27233b5f_4_k_cu_ae05aca6_238514cuda3std3__419piecewise_constructE)
_ZN40_INTERNAL_27233b5f_4_k_cu_ae05aca6_238514cuda3std3__419piecewise_constructE:
	.zero		1
	.type		_ZN40_INTERNAL_27233b5f_4_k_cu_ae05aca6_238514cuda3std3__45__cpo4cendE,@object
	.size		_ZN40_INTERNAL_27233b5f_4_k_cu_ae05aca6_238514cuda3std3__45__cpo4cendE,(_ZN40_INTERNAL_27233b5f_4_k_cu_ae05aca6_238514cuda3std6ranges3__45__cpo4swapE - _ZN40_INTERNAL_27233b5f_4_k_cu_ae05aca6_238514cuda3std3__45__cpo4cendE)
_ZN40_INTERNAL_27233b5f_4_k_cu_ae05aca6_238514cuda3std3__45__cpo4cendE:
	.zero		1
	.type		_ZN40_INTERNAL_27233b5f_4_k_cu_ae05aca6_238514cuda3std6ranges3__45__cpo4swapE,@object
	.size		_ZN40_INTERNAL_27233b5f_4_k_cu_ae05aca6_238514cuda3std6ranges3__45__cpo4swapE,(.L_10 - _ZN40_INTERNAL_27233b5f_4_k_cu_ae05aca6_238514cuda3std6ranges3__45__cpo4swapE)
_ZN40_INTERNAL_27233b5f_4_k_cu_ae05aca6_238514cuda3std6ranges3__45__cpo4swapE:
	.zero		1
.L_10:


//--------------------- .nv.constant0._ZN7cutlass13device_kernelINS_4gemm6kernel13GemmUniversalIN4cute5tupleIJiiiiEEENS1_10collective13CollectiveMmaINS1_35MainloopSm100TmaUmmaWarpSpecializedILi17ELi2ELi4ENS5_IJNS4_1CILi8EEENSA_ILi1EEESC_EEEEENS5_IJNSA_ILi128EEENSA_ILi64EEESG_EEENS_6half_tENS5_IJlSC_lEEESI_SJ_NS4_8TiledMMAINS4_8MMA_AtomIJNS4_26SM100_MMA_F16BF16_2x1SM_SSISI_SI_fLi128ELi64ELNS4_4UMMA5MajorE0ELSO_0ELNSN_7ScaleInE0ELSP_0EEEEEENS4_6LayoutINS5_IJSC_SC_SC_EEENS5_IJNSA_ILi0EEESU_SU_EEEEENS5_IJNS4_10UnderscoreESX_SX_EEEEENS4_18SM100_TMA_2SM_LOADENS4_14ComposedLayoutINS4_7SwizzleILi3ELi4ELi3EEENS4_18smem_ptr_flag_bitsILi16EEENSS_INS5_IJSB_SG_EEENS5_IJSG_SC_EEEEEEEvNS4_8identityENS4_28SM100_TMA_2SM_LOAD_MULTICASTES19_vS1A_EENS_8epilogue10collective18CollectiveEpilogueINS1D_23Sm100TmaWarpSpecializedILi3ELi2ELi16ELb1ELb0EEEJNS5_IJSG_SG_SG_EEENS5_IJNSS_ISG_SC_EENSS_INS5_IJNSA_ILi16EEENSA_ILi2EEEEEENS5_IJSC_NSA_ILi32EEEEEEEEEEESI_SJ_SI_SJ_NS1D_6fusion15FusionCallbacksIS1H_NS1R_17LinearCombinationISI_fSI_fLNS_15FloatRoundStyleE2EEES1I_S1Q_JEEENS4_5SM1004TMEM4LOAD26SM100_TMEM_LOAD_32dp32b16xENS4_13SM90_TMA_LOADENS11_INS12_ILi1ELi4ELi3EEES15_NSS_INS5_IJSB_S1K_EEENS5_IJS1K_SC_EEEEEEENS4_39AutoVectorizingCopyWithAssumedAlignmentILi128EEENS4_14SM90_TMA_STOREES26_S28_S28_EEEvvEEEEvNT_6ParamsE --------------------------
	.section	.nv.constant0._ZN7cutlass13device_kernelINS_4gemm6kernel13GemmUniversalIN4cute5tupleIJiiiiEEENS1_10collective13CollectiveMmaINS1_35MainloopSm100TmaUmmaWarpSpecializedILi17ELi2ELi4ENS5_IJNS4_1CILi8EEENSA_ILi1EEESC_EEEEENS5_IJNSA_ILi128EEENSA_ILi64EEESG_EEENS_6half_tENS5_IJlSC_lEEESI_SJ_NS4_8TiledMMAINS4_8MMA_AtomIJNS4_26SM100_MMA_F16BF16_2x1SM_SSISI_SI_fLi128ELi64ELNS4_4UMMA5MajorE0ELSO_0ELNSN_7ScaleInE0ELSP_0EEEEEENS4_6LayoutINS5_IJSC_SC_SC_EEENS5_IJNSA_ILi0EEESU_SU_EEEEENS5_IJNS4_10UnderscoreESX_SX_EEEEENS4_18SM100_TMA_2SM_LOADENS4_14ComposedLayoutINS4_7SwizzleILi3ELi4ELi3EEENS4_18smem_ptr_flag_bitsILi16EEENSS_INS5_IJSB_SG_EEENS5_IJSG_SC_EEEEEEEvNS4_8identityENS4_28SM100_TMA_2SM_LOAD_MULTICASTES19_vS1A_EENS_8epilogue10collective18CollectiveEpilogueINS1D_23Sm100TmaWarpSpecializedILi3ELi2ELi16ELb1ELb0EEEJNS5_IJSG_SG_SG_EEENS5_IJNSS_ISG_SC_EENSS_INS5_IJNSA_ILi16EEENSA_ILi2EEEEEENS5_IJSC_NSA_ILi32EEEEEEEEEEESI_SJ_SI_SJ_NS1D_6fusion15FusionCallbacksIS1H_NS1R_17LinearCombinationISI_fSI_fLNS_15FloatRoundStyleE2EEES1I_S1Q_JEEENS4_5SM1004TMEM4LOAD26SM100_TMEM_LOAD_32dp32b16xENS4_13SM90_TMA_LOADENS11_INS12_ILi1ELi4ELi3EEES15_NSS_INS5_IJSB_S1K_EEENS5_IJS1K_SC_EEEEEEENS4_39AutoVectorizingCopyWithAssumedAlignmentILi128EEENS4_14SM90_TMA_STOREES26_S28_S28_EEEvvEEEEvNT_6ParamsE,"a",@progbits
	.sectionflags	@""
	.align	4
.nv.constant0._ZN7cutlass13device_kernelINS_4gemm6kernel13GemmUniversalIN4cute5tupleIJiiiiEEENS1_10collective13CollectiveMmaINS1_35MainloopSm100TmaUmmaWarpSpecializedILi17ELi2ELi4ENS5_IJNS4_1CILi8EEENSA_ILi1EEESC_EEEEENS5_IJNSA_ILi128EEENSA_ILi64EEESG_EEENS_6half_tENS5_IJlSC_lEEESI_SJ_NS4_8TiledMMAINS4_8MMA_AtomIJNS4_26SM100_MMA_F16BF16_2x1SM_SSISI_SI_fLi128ELi64ELNS4_4UMMA5MajorE0ELSO_0ELNSN_7ScaleInE0ELSP_0EEEEEENS4_6LayoutINS5_IJSC_SC_SC_EEENS5_IJNSA_ILi0EEESU_SU_EEEEENS5_IJNS4_10UnderscoreESX_SX_EEEEENS4_18SM100_TMA_2SM_LOADENS4_14ComposedLayoutINS4_7SwizzleILi3ELi4ELi3EEENS4_18smem_ptr_flag_bitsILi16EEENSS_INS5_IJSB_SG_EEENS5_IJSG_SC_EEEEEEEvNS4_8identityENS4_28SM100_TMA_2SM_LOAD_MULTICASTES19_vS1A_EENS_8epilogue10collective18CollectiveEpilogueINS1D_23Sm100TmaWarpSpecializedILi3ELi2ELi16ELb1ELb0EEEJNS5_IJSG_SG_SG_EEENS5_IJNSS_ISG_SC_EENSS_INS5_IJNSA_ILi16EEENSA_ILi2EEEEEENS5_IJSC_NSA_ILi32EEEEEEEEEEESI_SJ_SI_SJ_NS1D_6fusion15FusionCallbacksIS1H_NS1R_17LinearCombinationISI_fSI_fLNS_15FloatRoundStyleE2EEES1I_S1Q_JEEENS4_5SM1004TMEM4LOAD26SM100_TMEM_LOAD_32dp32b16xENS4_13SM90_TMA_LOADENS11_INS12_ILi1ELi4ELi3EEES15_NSS_INS5_IJSB_S1K_EEENS5_IJS1K_SC_EEEEEEENS4_39AutoVectorizingCopyWithAssumedAlignmentILi128EEENS4_14SM90_TMA_STOREES26_S28_S28_EEEvvEEEEvNT_6ParamsE:
	.zero		2944


//--------------------- SYMBOLS --------------------------

	.type		.nv.reservedSmem.offset0,@object
	.size		.nv.reservedSmem.offset0,0x4
	.type		.nv.reservedSmem.cap,@object
	.size		.nv.reservedSmem.cap,0x4
	.type		__assertfail,@function
